	.target	sm_100a

	.elftype	@"ET_EXEC"


//--------------------- .note.nv.tkinfo           --------------------------
	.section	.note.nv.tkinfo,"",@"SHT_NOTE"
	.sectionflags	@"SHF_NOTE_NV_TKINFO"
	.tkinfo
        /*0018*/ 	.word	0x00000002
        /*0030*/ 	.string	""
        /*0030*/ 	.string	"ptxas"
        /*0030*/ 	.string	"Cuda compilation tools, release 13.0, V13.0.88"
        /*0030*/ 	.string	"Build cuda_13.0.r13.0/compiler.36424714_0"
        /*0030*/ 	.string	"-arch sm_100a -m 64 "



//--------------------- .note.nv.cuinfo           --------------------------
	.section	.note.nv.cuinfo,"",@"SHT_NOTE"
	.sectionflags	@"SHF_NOTE_NV_CUINFO"
        /*0018*/ 	.short	0x0002
        /*001a*/ 	.short	0x0064
        /*001c*/ 	.short	0x0082
	.zero		2


//--------------------- .nv.info                  --------------------------
	.section	.nv.info,"",@"SHT_CUDA_INFO"
	.align	4


	//----- nvinfo : EIATTR_REGCOUNT
	.align		4
        /*0000*/ 	.byte	0x04, 0x2f
        /*0002*/ 	.short	(.L_20 - .L_19)
	.align		4
.L_19:
        /*0004*/ 	.word	index@(_ZN7cutlass13device_kernelINS_4gemm6kernel13GemmUniversalIN4cute5tupleIJiiiiEEENS1_10collective13CollectiveMmaINS1_35MainloopSm100TmaUmmaWarpSpecializedILi5ELi2ELi4ENS5_IJNS4_1CILi1EEESB_SB_EEEEENS5_IJNSA_ILi64EEENSA_ILi256EEENSA_ILi128EEEEEENS_12float_e4m3_tENS5_IJSB_llEEESI_NS5_IJlSB_lEEENS4_8TiledMMAINS4_8MMA_AtomIJNS4_10MMA_TraitsINS4_19SM100_MMA_F8F6F4_SSEJSI_SI_fSE_SF_NS4_17integral_constantINS4_4UMMA5MajorELSR_1EEENSP_ISR_LSR_0EEENSP_INSQ_7ScaleInELSU_0EEESV_EEEEEENS4_6LayoutISC_NS5_IJNSA_ILi0EEESZ_SZ_EEEEENS5_IJNS4_10UnderscoreES12_S12_EEEEENS4_13SM90_TMA_LOADENS4_14ComposedLayoutINS4_7SwizzleILi2ELi4ELi3EEENS4_18smem_ptr_flag_bitsILi8EEENSY_INS5_IJSE_NSA_ILi8EEEEEENS5_IJSB_SE_EEEEEEEvNS4_8identityES15_NS16_INS17_ILi3ELi4ELi3EEES1A_NSY_INS5_IJS1B_SG_EEENS5_IJSG_SB_EEEEEEEvS1G_EENS_8epilogue10collective18CollectiveEpilogueINS1N_23Sm100TmaWarpSpecializedILi4ELi2ELi32ELb0ELb0EEEJSH_NS5_IJNSY_ISE_SB_EES1S_EEESI_SK_SI_SK_NS1N_6fusion15FusionCallbacksIS1R_NS1U_17LinearCombinationISI_fSI_fLNS_15FloatRoundStyleE2EEESH_S1T_JEEENS4_5SM1004TMEM4LOAD26SM100_TMEM_LOAD_16dp32b32xES15_NS16_IS18_S1A_NSY_INS5_IJS1B_SE_EEENS5_IJSE_SB_EEEEEEENS4_39AutoVectorizingCopyWithAssumedAlignmentILi128EEENS4_14SM90_TMA_STOREES27_S29_S29_EEEvvEEEEvNT_6ParamsE)
        /*0008*/ 	.word	0x00000079


	//----- nvinfo : EIATTR_FRAME_SIZE
	.align		4
.L_20:
        /*000c*/ 	.byte	0x04, 0x11
        /*000e*/ 	.short	(.L_22 - .L_21)
	.align		4
.L_21:
        /*0010*/ 	.word	index@($__internal_2_$__cuda_sm10x_tcgen05_guardrail_trap_unallocated_columns_being_dealloced)
        /*0014*/ 	.word	0x00000000


	//----- nvinfo : EIATTR_FRAME_SIZE
	.align		4
.L_22:
        /*0018*/ 	.byte	0x04, 0x11
        /*001a*/ 	.short	(.L_24 - .L_23)
	.align		4
.L_23:
        /*001c*/ 	.word	index@($__internal_1_$__cuda_sm10x_tcgen05_guardrail_trap_phase_invalid_during_alloc)
        /*0020*/ 	.word	0x00000000


	//----- nvinfo : EIATTR_FRAME_SIZE
	.align		4
.L_24:
        /*0024*/ 	.byte	0x04, 0x11
        /*0026*/ 	.short	(.L_26 - .L_25)
	.align		4
.L_25:
        /*0028*/ 	.word	index@($__internal_0_$__cuda_sm10x_tcgen05_guardrail_trap_col_being_dealloced_not_returned_by_alloc)
        /*002c*/ 	.word	0x00000000


	//----- nvinfo : EIATTR_FRAME_SIZE
	.align		4
.L_26:
        /*0030*/ 	.byte	0x04, 0x11
        /*0032*/ 	.short	(.L_28 - .L_27)
	.align		4
.L_27:
        /*0034*/ 	.word	index@(_ZN7cutlass13device_kernelINS_4gemm6kernel13GemmUniversalIN4cute5tupleIJiiiiEEENS1_10collective13CollectiveMmaINS1_35MainloopSm100TmaUmmaWarpSpecializedILi5ELi2ELi4ENS5_IJNS4_1CILi1EEESB_SB_EEEEENS5_IJNSA_ILi64EEENSA_ILi256EEENSA_ILi128EEEEEENS_12float_e4m3_tENS5_IJSB_llEEESI_NS5_IJlSB_lEEENS4_8TiledMMAINS4_8MMA_AtomIJNS4_10MMA_TraitsINS4_19SM100_MMA_F8F6F4_SSEJSI_SI_fSE_SF_NS4_17integral_constantINS4_4UMMA5MajorELSR_1EEENSP_ISR_LSR_0EEENSP_INSQ_7ScaleInELSU_0EEESV_EEEEEENS4_6LayoutISC_NS5_IJNSA_ILi0EEESZ_SZ_EEEEENS5_IJNS4_10UnderscoreES12_S12_EEEEENS4_13SM90_TMA_LOADENS4_14ComposedLayoutINS4_7SwizzleILi2ELi4ELi3EEENS4_18smem_ptr_flag_bitsILi8EEENSY_INS5_IJSE_NSA_ILi8EEEEEENS5_IJSB_SE_EEEEEEEvNS4_8identityES15_NS16_INS17_ILi3ELi4ELi3EEES1A_NSY_INS5_IJS1B_SG_EEENS5_IJSG_SB_EEEEEEEvS1G_EENS_8epilogue10collective18CollectiveEpilogueINS1N_23Sm100TmaWarpSpecializedILi4ELi2ELi32ELb0ELb0EEEJSH_NS5_IJNSY_ISE_SB_EES1S_EEESI_SK_SI_SK_NS1N_6fusion15FusionCallbacksIS1R_NS1U_17LinearCombinationISI_fSI_fLNS_15FloatRoundStyleE2EEESH_S1T_JEEENS4_5SM1004TMEM4LOAD26SM100_TMEM_LOAD_16dp32b32xES15_NS16_IS18_S1A_NSY_INS5_IJS1B_SE_EEENS5_IJSE_SB_EEEEEEENS4_39AutoVectorizingCopyWithAssumedAlignmentILi128EEENS4_14SM90_TMA_STOREES27_S29_S29_EEEvvEEEEvNT_6ParamsE)
        /*0038*/ 	.word	0x00000000


	//----- nvinfo : EIATTR_MIN_STACK_SIZE
	.align		4
.L_28:
        /*003c*/ 	.byte	0x04, 0x12
        /*003e*/ 	.short	(.L_30 - .L_29)
	.align		4
.L_29:
        /*0040*/ 	.word	index@(_ZN7cutlass13device_kernelINS_4gemm6kernel13GemmUniversalIN4cute5tupleIJiiiiEEENS1_10collective13CollectiveMmaINS1_35MainloopSm100TmaUmmaWarpSpecializedILi5ELi2ELi4ENS5_IJNS4_1CILi1EEESB_SB_EEEEENS5_IJNSA_ILi64EEENSA_ILi256EEENSA_ILi128EEEEEENS_12float_e4m3_tENS5_IJSB_llEEESI_NS5_IJlSB_lEEENS4_8TiledMMAINS4_8MMA_AtomIJNS4_10MMA_TraitsINS4_19SM100_MMA_F8F6F4_SSEJSI_SI_fSE_SF_NS4_17integral_constantINS4_4UMMA5MajorELSR_1EEENSP_ISR_LSR_0EEENSP_INSQ_7ScaleInELSU_0EEESV_EEEEEENS4_6LayoutISC_NS5_IJNSA_ILi0EEESZ_SZ_EEEEENS5_IJNS4_10UnderscoreES12_S12_EEEEENS4_13SM90_TMA_LOADENS4_14ComposedLayoutINS4_7SwizzleILi2ELi4ELi3EEENS4_18smem_ptr_flag_bitsILi8EEENSY_INS5_IJSE_NSA_ILi8EEEEEENS5_IJSB_SE_EEEEEEEvNS4_8identityES15_NS16_INS17_ILi3ELi4ELi3EEES1A_NSY_INS5_IJS1B_SG_EEENS5_IJSG_SB_EEEEEEEvS1G_EENS_8epilogue10collective18CollectiveEpilogueINS1N_23Sm100TmaWarpSpecializedILi4ELi2ELi32ELb0ELb0EEEJSH_NS5_IJNSY_ISE_SB_EES1S_EEESI_SK_SI_SK_NS1N_6fusion15FusionCallbacksIS1R_NS1U_17LinearCombinationISI_fSI_fLNS_15FloatRoundStyleE2EEESH_S1T_JEEENS4_5SM1004TMEM4LOAD26SM100_TMEM_LOAD_16dp32b32xES15_NS16_IS18_S1A_NSY_INS5_IJS1B_SE_EEENS5_IJSE_SB_EEEEEEENS4_39AutoVectorizingCopyWithAssumedAlignmentILi128EEENS4_14SM90_TMA_STOREES27_S29_S29_EEEvvEEEEvNT_6ParamsE)
        /*0044*/ 	.word	0x00000000
.L_30:


//--------------------- .nv.compat                --------------------------
	.section	.nv.compat,"",@"SHT_CUDA_COMPAT_INFO"
	.align	4
        /*0000*/ 	.byte	0x02, 0x09, 0x01, 0x00, 0x02, 0x02, 0x02, 0x00, 0x02, 0x05, 0x05, 0x00, 0x03, 0x07, 0x01, 0x01
        /*0010*/ 	.byte	0x02, 0x03, 0x01, 0x00, 0x02, 0x06, 0x01, 0x00, 0x04, 0x0b, 0x08, 0x00, 0x09, 0x00, 0x00, 0x00
        /*0020*/ 	.byte	0x00, 0x00, 0x00, 0x00


//--------------------- .nv.info._ZN7cutlass13device_kernelINS_4gemm6kernel13GemmUniversalIN4cute5tupleIJiiiiEEENS1_10collective13CollectiveMmaINS1_35MainloopSm100TmaUmmaWarpSpecializedILi5ELi2ELi4ENS5_IJNS4_1CILi1EEESB_SB_EEEEENS5_IJNSA_ILi64EEENSA_ILi256EEENSA_ILi128EEEEEENS_12float_e4m3_tENS5_IJSB_llEEESI_NS5_IJlSB_lEEENS4_8TiledMMAINS4_8MMA_AtomIJNS4_10MMA_TraitsINS4_19SM100_MMA_F8F6F4_SSEJSI_SI_fSE_SF_NS4_17integral_constantINS4_4UMMA5MajorELSR_1EEENSP_ISR_LSR_0EEENSP_INSQ_7ScaleInELSU_0EEESV_EEEEEENS4_6LayoutISC_NS5_IJNSA_ILi0EEESZ_SZ_EEEEENS5_IJNS4_10UnderscoreES12_S12_EEEEENS4_13SM90_TMA_LOADENS4_14ComposedLayoutINS4_7SwizzleILi2ELi4ELi3EEENS4_18smem_ptr_flag_bitsILi8EEENSY_INS5_IJSE_NSA_ILi8EEEEEENS5_IJSB_SE_EEEEEEEvNS4_8identityES15_NS16_INS17_ILi3ELi4ELi3EEES1A_NSY_INS5_IJS1B_SG_EEENS5_IJSG_SB_EEEEEEEvS1G_EENS_8epilogue10collective18CollectiveEpilogueINS1N_23Sm100TmaWarpSpecializedILi4ELi2ELi32ELb0ELb0EEEJSH_NS5_IJNSY_ISE_SB_EES1S_EEESI_SK_SI_SK_NS1N_6fusion15FusionCallbacksIS1R_NS1U_17LinearCombinationISI_fSI_fLNS_15FloatRoundStyleE2EEESH_S1T_JEEENS4_5SM1004TMEM4LOAD26SM100_TMEM_LOAD_16dp32b32xES15_NS16_IS18_S1A_NSY_INS5_IJS1B_SE_EEENS5_IJSE_SB_EEEEEEENS4_39AutoVectorizingCopyWithAssumedAlignmentILi128EEENS4_14SM90_TMA_STOREES27_S29_S29_EEEvvEEEEvNT_6ParamsE --------------------------
	.section	.nv.info._ZN7cutlass13device_kernelINS_4gemm6kernel13GemmUniversalIN4cute5tupleIJiiiiEEENS1_10collective13CollectiveMmaINS1_35MainloopSm100TmaUmmaWarpSpecializedILi5ELi2ELi4ENS5_IJNS4_1CILi1EEESB_SB_EEEEENS5_IJNSA_ILi64EEENSA_ILi256EEENSA_ILi128EEEEEENS_12float_e4m3_tENS5_IJSB_llEEESI_NS5_IJlSB_lEEENS4_8TiledMMAINS4_8MMA_AtomIJNS4_10MMA_TraitsINS4_19SM100_MMA_F8F6F4_SSEJSI_SI_fSE_SF_NS4_17integral_constantINS4_4UMMA5MajorELSR_1EEENSP_ISR_LSR_0EEENSP_INSQ_7ScaleInELSU_0EEESV_EEEEEENS4_6LayoutISC_NS5_IJNSA_ILi0EEESZ_SZ_EEEEENS5_IJNS4_10UnderscoreES12_S12_EEEEENS4_13SM90_TMA_LOADENS4_14ComposedLayoutINS4_7SwizzleILi2ELi4ELi3EEENS4_18smem_ptr_flag_bitsILi8EEENSY_INS5_IJSE_NSA_ILi8EEEEEENS5_IJSB_SE_EEEEEEEvNS4_8identityES15_NS16_INS17_ILi3ELi4ELi3EEES1A_NSY_INS5_IJS1B_SG_EEENS5_IJSG_SB_EEEEEEEvS1G_EENS_8epilogue10collective18CollectiveEpilogueINS1N_23Sm100TmaWarpSpecializedILi4ELi2ELi32ELb0ELb0EEEJSH_NS5_IJNSY_ISE_SB_EES1S_EEESI_SK_SI_SK_NS1N_6fusion15FusionCallbacksIS1R_NS1U_17LinearCombinationISI_fSI_fLNS_15FloatRoundStyleE2EEESH_S1T_JEEENS4_5SM1004TMEM4LOAD26SM100_TMEM_LOAD_16dp32b32xES15_NS16_IS18_S1A_NSY_INS5_IJS1B_SE_EEENS5_IJSE_SB_EEEEEEENS4_39AutoVectorizingCopyWithAssumedAlignmentILi128EEENS4_14SM90_TMA_STOREES27_S29_S29_EEEvvEEEEvNT_6ParamsE,"",@"SHT_CUDA_INFO"
	.sectionflags	@""
	.align	4


	//----- nvinfo : EIATTR_CUDA_API_VERSION
	.align		4
        /*0000*/ 	.byte	0x04, 0x37
        /*0002*/ 	.short	(.L_32 - .L_31)
.L_31:
        /*0004*/ 	.word	0x00000082


	//----- nvinfo : EIATTR_KPARAM_INFO
	.align		4
.L_32:
        /*0008*/ 	.byte	0x04, 0x17
        /*000a*/ 	.short	(.L_34 - .L_33)
.L_33:
        /*000c*/ 	.word	0x00000000
        /*0010*/ 	.short	0x0000
        /*0012*/ 	.short	0x0000
        /*0014*/ 	.byte	0x00, 0xf0, 0x01, 0x20


	//----- nvinfo : EIATTR_AT_ENTRY_FRAGMENTS
	.align		4
.L_34:
        /*0018*/ 	.byte	0x04, 0x4f
        /*001a*/ 	.short	(.L_36 - .L_35)


	//   ....[0]....
.L_35:
        /*001c*/ 	.word	0x00000006


	//----- nvinfo : EIATTR_RESERVED_SMEM_USED
	.align		4
.L_36:
        /*0020*/ 	.byte	0x01, 0x41
	.zero		2


	//----- nvinfo : EIATTR_SPARSE_MMA_MASK
	.align		4
        /*0024*/ 	.byte	0x03, 0x50
        /*0026*/ 	.short	0x0000


	//----- nvinfo : EIATTR_TCGEN05_1CTA_USED
	.align		4
        /*0028*/ 	.byte	0x01, 0x51
	.zero		2


	//----- nvinfo : EIATTR_MAXREG_COUNT
	.align		4
        /*002c*/ 	.byte	0x03, 0x1b
        /*002e*/ 	.short	0x00ff


	//----- nvinfo : EIATTR_NUM_BARRIERS
	.align		4
        /*0030*/ 	.byte	0x02, 0x4c
        /*0032*/ 	.byte	0x07
	.zero		1


	//----- nvinfo : EIATTR_EXTERNS
	.align		4
        /*0034*/ 	.byte	0x04, 0x0f
        /*0036*/ 	.short	(.L_38 - .L_37)


	//   ....[0]....
	.align		4
.L_37:
        /*0038*/ 	.word	index@(__assertfail)


	//----- nvinfo : EIATTR_MERCURY_ISA_VERSION
	.align		4
.L_38:
        /*003c*/ 	.byte	0x03, 0x5f
        /*003e*/ 	.short	0x0101


	//----- nvinfo : EIATTR_INT_WARP_WIDE_INSTR_OFFSETS
	.align		4
        /*0040*/ 	.byte	0x04, 0x31
        /*0042*/ 	.short	(.L_40 - .L_39)


	//   ....[0]....
.L_39:
        /*0044*/ 	.word	0x00001e00


	//   ....[1]....
        /*0048*/ 	.word	0x00003920


	//   ....[2]....
        /*004c*/ 	.word	0x00003950


	//   ....[3]....
        /*0050*/ 	.word	0x000039a0


	//   ....[4]....
        /*0054*/ 	.word	0x000042c0


	//   ....[5]....
        /*0058*/ 	.word	0x00004320


	//   ....[6]....
        /*005c*/ 	.word	0x00004400


	//   ....[7]....
        /*0060*/ 	.word	0x00004470


	//   ....[8]....
        /*0064*/ 	.word	0x00004580


	//   ....[9]....
        /*0068*/ 	.word	0x00004610


	//   ....[10]....
        /*006c*/ 	.word	0x000047e0


	//   ....[11]....
        /*0070*/ 	.word	0x00004940


	//----- nvinfo : EIATTR_COOP_GROUP_MASK_REGIDS
	.align		4
.L_40:
        /*0074*/ 	.byte	0x04, 0x29
        /*0076*/ 	.short	(.L_42 - .L_41)


	//   ....[0]....
.L_41:
        /*0078*/ 	.word	0xffffffff


	//   ....[1]....
        /*007c*/ 	.word	0xffffffff


	//   ....[2]....
        /*0080*/ 	.word	0xffffffff


	//   ....[3]....
        /*0084*/ 	.word	0xffffffff


	//   ....[4]....
        /*0088*/ 	.word	0xffffffff


	//   ....[5]....
        /*008c*/ 	.word	0xffffffff


	//   ....[6]....
        /*0090*/ 	.word	0xffffffff


	//   ....[7]....
        /*0094*/ 	.word	0xffffffff


	//   ....[8]....
        /*0098*/ 	.word	0xffffffff


	//   ....[9]....
        /*009c*/ 	.word	0xffffffff


	//   ....[10]....
        /*00a0*/ 	.word	0xffffffff


	//   ....[11]....
        /*00a4*/ 	.word	0xffffffff


	//   ....[12]....
        /*00a8*/ 	.word	0xffffffff


	//----- nvinfo : EIATTR_COOP_GROUP_INSTR_OFFSETS
	.align		4
.L_42:
        /*00ac*/ 	.byte	0x04, 0x28
        /*00ae*/ 	.short	(.L_44 - .L_43)


	//   ....[0]....
.L_43:
        /*00b0*/ 	.word	0x00000090


	//   ....[1]....
        /*00b4*/ 	.word	0x000004d0


	//   ....[2]....
        /*00b8*/ 	.word	0x00000660


	//   ....[3]....
        /*00bc*/ 	.word	0x00000800


	//   ....[4]....
        /*00c0*/ 	.word	0x00000900


	//   ....[5]....
        /*00c4*/ 	.word	0x00000a70


	//   ....[6]....
        /*00c8*/ 	.word	0x00000c10


	//   ....[7]....
        /*00cc*/ 	.word	0x00001ce0


	//   ....[8]....
        /*00d0*/ 	.word	0x00002b50


	//   ....[9]....
        /*00d4*/ 	.word	0x00002d60


	//   ....[10]....
        /*00d8*/ 	.word	0x00002d90


	//   ....[11]....
        /*00dc*/ 	.word	0x00003810


	//   ....[12]....
        /*00e0*/ 	.word	0x00003a40


	//----- nvinfo : EIATTR_VRC_CTA_INIT_COUNT
	.align		4
.L_44:
        /*00e4*/ 	.byte	0x02, 0x4a
        /*00e6*/ 	.byte	0x80
	.zero		1


	//----- nvinfo : EIATTR_SYSCALL_OFFSETS
	.align		4
        /*00e8*/ 	.byte	0x04, 0x46
        /*00ea*/ 	.short	(.L_46 - .L_45)


	//   ....[0]....
.L_45:
        /*00ec*/ 	.word	0x000053c0


	//   ....[1]....
        /*00f0*/ 	.word	0x00005500


	//   ....[2]....
        /*00f4*/ 	.word	0x00005d00


	//   ....[3]....
        /*00f8*/ 	.word	0x00006aa0


	//   ....[4]....
        /*00fc*/ 	.word	0x00007800


	//   ....[5]....
        /*0100*/ 	.word	0x00008590


	//----- nvinfo : EIATTR_MBARRIER_INSTR_OFFSETS
	.align		4
.L_46:
        /*0104*/ 	.byte	0x04, 0x39
        /*0106*/ 	.short	(.L_48 - .L_47)


	//   ....[0]....
.L_47:
        /*0108*/ 	.word	0x000005b0
        /*010c*/ 	.word	0x000000ff
        /*0110*/ 	.word	0x00000000
        /*0114*/ 	.short	0x0100
        /*0116*/ 	.byte	0x05
	.zero		1


	//   ....[1]....
        /*0118*/ 	.word	0x000005c0
        /*011c*/ 	.word	0x000000ff
        /*0120*/ 	.word	0x00000028
        /*0124*/ 	.short	0x0100
        /*0126*/ 	.byte	0x05
	.zero		1


	//   ....[2]....
        /*0128*/ 	.word	0x000005d0
        /*012c*/ 	.word	0x000000ff
        /*0130*/ 	.word	0x00000008
        /*0134*/ 	.short	0x0100
        /*0136*/ 	.byte	0x05
	.zero		1


	//   ....[3]....
        /*0138*/ 	.word	0x000005e0
        /*013c*/ 	.word	0x000000ff
        /*0140*/ 	.word	0x00000030
        /*0144*/ 	.short	0x0100
        /*0146*/ 	.byte	0x05
	.zero		1


	//   ....[4]....
        /*0148*/ 	.word	0x000005f0
        /*014c*/ 	.word	0x000000ff
        /*0150*/ 	.word	0x00000010
        /*0154*/ 	.short	0x0100
        /*0156*/ 	.byte	0x05
	.zero		1


	//   ....[5]....
        /*0158*/ 	.word	0x00000600
        /*015c*/ 	.word	0x000000ff
        /*0160*/ 	.word	0x00000038
        /*0164*/ 	.short	0x0100
        /*0166*/ 	.byte	0x05
	.zero		1


	//   ....[6]....
        /*0168*/ 	.word	0x00000610
        /*016c*/ 	.word	0x000000ff
        /*0170*/ 	.word	0x00000018
        /*0174*/ 	.short	0x0100
        /*0176*/ 	.byte	0x05
	.zero		1


	//   ....[7]....
        /*0178*/ 	.word	0x00000620
        /*017c*/ 	.word	0x000000ff
        /*0180*/ 	.word	0x00000040
        /*0184*/ 	.short	0x0100
        /*0186*/ 	.byte	0x05
	.zero		1


	//   ....[8]....
        /*0188*/ 	.word	0x00000630
        /*018c*/ 	.word	0x000000ff
        /*0190*/ 	.word	0x00000020
        /*0194*/ 	.short	0x0100
        /*0196*/ 	.byte	0x05
	.zero		1


	//   ....[9]....
        /*0198*/ 	.word	0x00000640
        /*019c*/ 	.word	0x000000ff
        /*01a0*/ 	.word	0x00000048
        /*01a4*/ 	.short	0x0100
        /*01a6*/ 	.byte	0x05
	.zero		1


	//   ....[10]....
        /*01a8*/ 	.word	0x00000770
        /*01ac*/ 	.word	0x000000ff
        /*01b0*/ 	.word	0x00000050
        /*01b4*/ 	.short	0x0100
        /*01b6*/ 	.byte	0x07
	.zero		1


	//   ....[11]....
        /*01b8*/ 	.word	0x00000780
        /*01bc*/ 	.word	0x000000ff
        /*01c0*/ 	.word	0x00000070
        /*01c4*/ 	.short	0x0100
        /*01c6*/ 	.byte	0x07
	.zero		1


	//   ....[12]....
        /*01c8*/ 	.word	0x00000790
        /*01cc*/ 	.word	0x000000ff
        /*01d0*/ 	.word	0x00000058
        /*01d4*/ 	.short	0x0100
        /*01d6*/ 	.byte	0x07
	.zero		1


	//   ....[13]....
        /*01d8*/ 	.word	0x000007a0
        /*01dc*/ 	.word	0x000000ff
        /*01e0*/ 	.word	0x00000078
        /*01e4*/ 	.short	0x0100
        /*01e6*/ 	.byte	0x07
	.zero		1


	//   ....[14]....
        /*01e8*/ 	.word	0x000007b0
        /*01ec*/ 	.word	0x000000ff
        /*01f0*/ 	.word	0x00000060
        /*01f4*/ 	.short	0x0100
        /*01f6*/ 	.byte	0x07
	.zero		1


	//   ....[15]....
        /*01f8*/ 	.word	0x000007c0
        /*01fc*/ 	.word	0x000000ff
        /*0200*/ 	.word	0x00000080
        /*0204*/ 	.short	0x0100
        /*0206*/ 	.byte	0x07
	.zero		1


	//   ....[16]....
        /*0208*/ 	.word	0x000007d0
        /*020c*/ 	.word	0x000000ff
        /*0210*/ 	.word	0x00000068
        /*0214*/ 	.short	0x0100
        /*0216*/ 	.byte	0x07
	.zero		1


	//   ....[17]....
        /*0218*/ 	.word	0x000007e0
        /*021c*/ 	.word	0x000000ff
        /*0220*/ 	.word	0x00000088
        /*0224*/ 	.short	0x0100
        /*0226*/ 	.byte	0x07
	.zero		1


	//   ....[18]....
        /*0228*/ 	.word	0x000008d0
        /*022c*/ 	.word	0x000000ff
        /*0230*/ 	.word	0x00000090
        /*0234*/ 	.short	0x0100
        /*0236*/ 	.byte	0x05
	.zero		1


	//   ....[19]....
        /*0238*/ 	.word	0x000008e0
        /*023c*/ 	.word	0x000000ff
        /*0240*/ 	.word	0x00000098
        /*0244*/ 	.short	0x0100
        /*0246*/ 	.byte	0x05
	.zero		1


	//   ....[20]....
        /*0248*/ 	.word	0x00000a20
        /*024c*/ 	.word	0x000000ff
        /*0250*/ 	.word	0x000000a0
        /*0254*/ 	.short	0x0100
        /*0256*/ 	.byte	0x05
	.zero		1


	//   ....[21]....
        /*0258*/ 	.word	0x00000a30
        /*025c*/ 	.word	0x000000ff
        /*0260*/ 	.word	0x000000b0
        /*0264*/ 	.short	0x0100
        /*0266*/ 	.byte	0x05
	.zero		1


	//   ....[22]....
        /*0268*/ 	.word	0x00000a40
        /*026c*/ 	.word	0x000000ff
        /*0270*/ 	.word	0x000000a8
        /*0274*/ 	.short	0x0100
        /*0276*/ 	.byte	0x05
	.zero		1


	//   ....[23]....
        /*0278*/ 	.word	0x00000a50
        /*027c*/ 	.word	0x000000ff
        /*0280*/ 	.word	0x000000b8
        /*0284*/ 	.short	0x0100
        /*0286*/ 	.byte	0x05
	.zero		1


	//   ....[24]....
        /*0288*/ 	.word	0x00000b80
        /*028c*/ 	.word	0x000000ff
        /*0290*/ 	.word	0x000000c0
        /*0294*/ 	.short	0x0100
        /*0296*/ 	.byte	0x07
	.zero		1


	//   ....[25]....
        /*0298*/ 	.word	0x00000b90
        /*029c*/ 	.word	0x000000ff
        /*02a0*/ 	.word	0x000000e0
        /*02a4*/ 	.short	0x0100
        /*02a6*/ 	.byte	0x07
	.zero		1


	//   ....[26]....
        /*02a8*/ 	.word	0x00000ba0
        /*02ac*/ 	.word	0x000000ff
        /*02b0*/ 	.word	0x000000c8
        /*02b4*/ 	.short	0x0100
        /*02b6*/ 	.byte	0x07
	.zero		1


	//   ....[27]....
        /*02b8*/ 	.word	0x00000bb0
        /*02bc*/ 	.word	0x000000ff
        /*02c0*/ 	.word	0x000000e8
        /*02c4*/ 	.short	0x0100
        /*02c6*/ 	.byte	0x07
	.zero		1


	//   ....[28]....
        /*02c8*/ 	.word	0x00000bc0
        /*02cc*/ 	.word	0x000000ff
        /*02d0*/ 	.word	0x000000d0
        /*02d4*/ 	.short	0x0100
        /*02d6*/ 	.byte	0x07
	.zero		1


	//   ....[29]....
        /*02d8*/ 	.word	0x00000bd0
        /*02dc*/ 	.word	0x000000ff
        /*02e0*/ 	.word	0x000000f0
        /*02e4*/ 	.short	0x0100
        /*02e6*/ 	.byte	0x07
	.zero		1


	//   ....[30]....
        /*02e8*/ 	.word	0x00000be0
        /*02ec*/ 	.word	0x000000ff
        /*02f0*/ 	.word	0x000000d8
        /*02f4*/ 	.short	0x0100
        /*02f6*/ 	.byte	0x07
	.zero		1


	//   ....[31]....
        /*02f8*/ 	.word	0x00000bf0
        /*02fc*/ 	.word	0x000000ff
        /*0300*/ 	.word	0x000000f8
        /*0304*/ 	.short	0x0100
        /*0306*/ 	.byte	0x07
	.zero		1


	//   ....[32]....
        /*0308*/ 	.word	0x00000ce0
        /*030c*/ 	.word	0x000000ff
        /*0310*/ 	.word	0x00000100
        /*0314*/ 	.short	0x0100
        /*0316*/ 	.byte	0x05
	.zero		1


	//   ....[33]....
        /*0318*/ 	.word	0x00000cf0
        /*031c*/ 	.word	0x000000ff
        /*0320*/ 	.word	0x00000110
        /*0324*/ 	.short	0x0100
        /*0326*/ 	.byte	0x05
	.zero		1


	//   ....[34]....
        /*0328*/ 	.word	0x00000d00
        /*032c*/ 	.word	0x000000ff
        /*0330*/ 	.word	0x00000108
        /*0334*/ 	.short	0x0100
        /*0336*/ 	.byte	0x05
	.zero		1


	//   ....[35]....
        /*0338*/ 	.word	0x00000d10
        /*033c*/ 	.word	0x000000ff
        /*0340*/ 	.word	0x00000118
        /*0344*/ 	.short	0x0100
        /*0346*/ 	.byte	0x05
	.zero		1


	//   ....[36]....
        /*0348*/ 	.word	0x000015e0
        /*034c*/ 	.word	0x00000002
        /*0350*/ 	.word	0x00000110
        /*0354*/ 	.short	0x010a
        /*0356*/ 	.byte	0xff
	.zero		1


	//   ....[37]....
        /*0358*/ 	.word	0x00001610
        /*035c*/ 	.word	0x00000002
        /*0360*/ 	.word	0x00000100
        /*0364*/ 	.short	0x0101
        /*0366*/ 	.byte	0xff
	.zero		1


	//   ....[38]....
        /*0368*/ 	.word	0x000016e0
        /*036c*/ 	.word	0x000000ff
        /*0370*/ 	.word	0x00000028
        /*0374*/ 	.short	0x010a
        /*0376*/ 	.byte	0x08
	.zero		1


	//   ....[39]....
        /*0378*/ 	.word	0x00001780
        /*037c*/ 	.word	0x000000ff
        /*0380*/ 	.word	0x00000028
        /*0384*/ 	.short	0x010a
        /*0386*/ 	.byte	0x21
	.zero		1


	//   ....[40]....
        /*0388*/ 	.word	0x000018d0
        /*038c*/ 	.word	0x000000ff
        /*0390*/ 	.word	0x00000028
        /*0394*/ 	.short	0x010a
        /*0396*/ 	.byte	0x08
	.zero		1


	//   ....[41]....
        /*0398*/ 	.word	0x000019e0
        /*039c*/ 	.word	0x000000ff
        /*03a0*/ 	.word	0x00000098
        /*03a4*/ 	.short	0x0101
        /*03a6*/ 	.byte	0x04
	.zero		1


	//   ....[42]....
        /*03a8*/ 	.word	0x00001a00
        /*03ac*/ 	.word	0x000000ff
        /*03b0*/ 	.word	0x00000028
        /*03b4*/ 	.short	0x010a
        /*03b6*/ 	.byte	0x08
	.zero		1


	//   ....[43]....
        /*03b8*/ 	.word	0x00001a80
        /*03bc*/ 	.word	0x000000ff
        /*03c0*/ 	.word	0x00000028
        /*03c4*/ 	.short	0x010a
        /*03c6*/ 	.byte	0x11
	.zero		1


	//   ....[44]....
        /*03c8*/ 	.word	0x00001bd0
        /*03cc*/ 	.word	0x000000ff
        /*03d0*/ 	.word	0x00000028
        /*03d4*/ 	.short	0x010a
        /*03d6*/ 	.byte	0x08
	.zero		1


	//   ....[45]....
        /*03d8*/ 	.word	0x00001d10
        /*03dc*/ 	.word	0x00000002
        /*03e0*/ 	.word	0x000000a0
        /*03e4*/ 	.short	0x010a
        /*03e6*/ 	.byte	0xff
	.zero		1


	//   ....[46]....
        /*03e8*/ 	.word	0x00001dd0
        /*03ec*/ 	.word	0x00000002
        /*03f0*/ 	.word	0x00000000
        /*03f4*/ 	.short	0x0101
        /*03f6*/ 	.byte	0xff
	.zero		1


	//   ....[47]....
        /*03f8*/ 	.word	0x00002330
        /*03fc*/ 	.word	0x000000ff
        /*0400*/ 	.word	0x00000000
        /*0404*/ 	.short	0x010a
        /*0406*/ 	.byte	0x05
	.zero		1


	//   ....[48]....
        /*0408*/ 	.word	0x000023c0
        /*040c*/ 	.word	0x000000ff
        /*0410*/ 	.word	0x00000000
        /*0414*/ 	.short	0x010a
        /*0416*/ 	.byte	0x05
	.zero		1


	//   ....[49]....
        /*0418*/ 	.word	0x00002450
        /*041c*/ 	.word	0x000000ff
        /*0420*/ 	.word	0x00000000
        /*0424*/ 	.short	0x010a
        /*0426*/ 	.byte	0x05
	.zero		1


	//   ....[50]....
        /*0428*/ 	.word	0x000024e0
        /*042c*/ 	.word	0x000000ff
        /*0430*/ 	.word	0x00000000
        /*0434*/ 	.short	0x010a
        /*0436*/ 	.byte	0x05
	.zero		1


	//   ....[51]....
        /*0438*/ 	.word	0x00002580
        /*043c*/ 	.word	0x00000000
        /*0440*/ 	.word	0x00000000
        /*0444*/ 	.short	0x010a
        /*0446*/ 	.byte	0xff
	.zero		1


	//   ....[52]....
        /*0448*/ 	.word	0x000026a0
        /*044c*/ 	.word	0x00000000
        /*0450*/ 	.word	0x00000100
        /*0454*/ 	.short	0x010a
        /*0456*/ 	.byte	0xff
	.zero		1


	//   ....[53]....
        /*0458*/ 	.word	0x00002710
        /*045c*/ 	.word	0x00000000
        /*0460*/ 	.word	0x00000000
        /*0464*/ 	.short	0x0101
        /*0466*/ 	.byte	0xff
	.zero		1


	//   ....[54]....
        /*0468*/ 	.word	0x00002730
        /*046c*/ 	.word	0x000000ff
        /*0470*/ 	.word	0x000000b0
        /*0474*/ 	.short	0x010a
        /*0476*/ 	.byte	0x05
	.zero		1


	//   ....[55]....
        /*0478*/ 	.word	0x00002850
        /*047c*/ 	.word	0x00000000
        /*0480*/ 	.word	0x000000a0
        /*0484*/ 	.short	0x010a
        /*0486*/ 	.byte	0xff
	.zero		1


	//   ....[56]....
        /*0488*/ 	.word	0x00002950
        /*048c*/ 	.word	0x00000000
        /*0490*/ 	.word	0x00000000
        /*0494*/ 	.short	0x0101
        /*0496*/ 	.byte	0xff
	.zero		1


	//   ....[57]....
        /*0498*/ 	.word	0x000029e0
        /*049c*/ 	.word	0x000000ff
        /*04a0*/ 	.word	0x000000b0
        /*04a4*/ 	.short	0x0106
        /*04a6*/ 	.byte	0x05
	.zero		1


	//   ....[58]....
        /*04a8*/ 	.word	0x00002a00
        /*04ac*/ 	.word	0x000000ff
        /*04b0*/ 	.word	0x000000b0
        /*04b4*/ 	.short	0x010a
        /*04b6*/ 	.byte	0x05
	.zero		1


	//   ....[59]....
        /*04b8*/ 	.word	0x00002a90
        /*04bc*/ 	.word	0x000000ff
        /*04c0*/ 	.word	0x000000b0
        /*04c4*/ 	.short	0x0106
        /*04c6*/ 	.byte	0x04
	.zero		1


	//   ....[60]....
        /*04c8*/ 	.word	0x00002ad0
        /*04cc*/ 	.word	0x00000000
        /*04d0*/ 	.word	0x000000b0
        /*04d4*/ 	.short	0x010a
        /*04d6*/ 	.byte	0xff
	.zero		1


	//   ....[61]....
        /*04d8*/ 	.word	0x00003000
        /*04dc*/ 	.word	0x00000000
        /*04e0*/ 	.word	0x000000a0
        /*04e4*/ 	.short	0x010a
        /*04e6*/ 	.byte	0xff
	.zero		1


	//   ....[62]....
        /*04e8*/ 	.word	0x00003100
        /*04ec*/ 	.word	0x00000003
        /*04f0*/ 	.word	0x00000000
        /*04f4*/ 	.short	0x0101
        /*04f6*/ 	.byte	0xff
	.zero		1


	//   ....[63]....
        /*04f8*/ 	.word	0x00003110
        /*04fc*/ 	.word	0x000000ff
        /*0500*/ 	.word	0x00000000
        /*0504*/ 	.short	0x010a
        /*0506*/ 	.byte	0x06
	.zero		1


	//   ....[64]....
        /*0508*/ 	.word	0x00003190
        /*050c*/ 	.word	0x000000ff
        /*0510*/ 	.word	0x000000e0
        /*0514*/ 	.short	0x010a
        /*0516*/ 	.byte	0x07
	.zero		1


	//   ....[65]....
        /*0518*/ 	.word	0x00003270
        /*051c*/ 	.word	0x000000ff
        /*0520*/ 	.word	0x00000000
        /*0524*/ 	.short	0x010a
        /*0526*/ 	.byte	0x06
	.zero		1


	//   ....[66]....
        /*0528*/ 	.word	0x000033a0
        /*052c*/ 	.word	0x000000ff
        /*0530*/ 	.word	0x00000000
        /*0534*/ 	.short	0x010a
        /*0536*/ 	.byte	0x1a
	.zero		1


	//   ....[67]....
        /*0538*/ 	.word	0x00003640
        /*053c*/ 	.word	0x000000ff
        /*0540*/ 	.word	0x00000000
        /*0544*/ 	.short	0x010a
        /*0546*/ 	.byte	0x06
	.zero		1


	//   ....[68]....
        /*0548*/ 	.word	0x000036d0
        /*054c*/ 	.word	0x000000ff
        /*0550*/ 	.word	0x00000000
        /*0554*/ 	.short	0x010a
        /*0556*/ 	.byte	0x06
	.zero		1


	//   ....[69]....
        /*0558*/ 	.word	0x00003760
        /*055c*/ 	.word	0x000000ff
        /*0560*/ 	.word	0x00000000
        /*0564*/ 	.short	0x010a
        /*0566*/ 	.byte	0x06
	.zero		1


	//   ....[70]....
        /*0568*/ 	.word	0x000037f0
        /*056c*/ 	.word	0x000000ff
        /*0570*/ 	.word	0x00000000
        /*0574*/ 	.short	0x010a
        /*0576*/ 	.byte	0x07
	.zero		1


	//   ....[71]....
        /*0578*/ 	.word	0x00003c70
        /*057c*/ 	.word	0x00000000
        /*0580*/ 	.word	0x000000a0
        /*0584*/ 	.short	0x010a
        /*0586*/ 	.byte	0xff
	.zero		1


	//   ....[72]....
        /*0588*/ 	.word	0x00003d30
        /*058c*/ 	.word	0x00000000
        /*0590*/ 	.word	0x00000000
        /*0594*/ 	.short	0x0101
        /*0596*/ 	.byte	0xff
	.zero		1


	//   ....[73]....
        /*0598*/ 	.word	0x00004050
        /*059c*/ 	.word	0x000000ff
        /*05a0*/ 	.word	0x00000098
        /*05a4*/ 	.short	0x010a
        /*05a6*/ 	.byte	0x07
	.zero		1


	//   ....[74]....
        /*05a8*/ 	.word	0x00004240
        /*05ac*/ 	.word	0x000000ff
        /*05b0*/ 	.word	0x00000070
        /*05b4*/ 	.short	0x010a
        /*05b6*/ 	.byte	0x07
	.zero		1


	//   ....[75]....
        /*05b8*/ 	.word	0x000043b0
        /*05bc*/ 	.word	0x000000ff
        /*05c0*/ 	.word	0x00000050
        /*05c4*/ 	.short	0x010b
        /*05c6*/ 	.byte	0x07
	.zero		1


	//   ....[76]....
        /*05c8*/ 	.word	0x000043c0
        /*05cc*/ 	.word	0x000000ff
        /*05d0*/ 	.word	0x00000000
        /*05d4*/ 	.short	0x0101
        /*05d6*/ 	.byte	0x08
	.zero		1


	//   ....[77]....
        /*05d8*/ 	.word	0x000043d0
        /*05dc*/ 	.word	0x000000ff
        /*05e0*/ 	.word	0x00000078
        /*05e4*/ 	.short	0x010a
        /*05e6*/ 	.byte	0x07
	.zero		1


	//   ....[78]....
        /*05e8*/ 	.word	0x00004520
        /*05ec*/ 	.word	0x000000ff
        /*05f0*/ 	.word	0x00000058
        /*05f4*/ 	.short	0x010b
        /*05f6*/ 	.byte	0x07
	.zero		1


	//   ....[79]....
        /*05f8*/ 	.word	0x00004530
        /*05fc*/ 	.word	0x000000ff
        /*0600*/ 	.word	0x00000000
        /*0604*/ 	.short	0x0101
        /*0606*/ 	.byte	0x08
	.zero		1


	//   ....[80]....
        /*0608*/ 	.word	0x00004540
        /*060c*/ 	.word	0x000000ff
        /*0610*/ 	.word	0x00000080
        /*0614*/ 	.short	0x010a
        /*0616*/ 	.byte	0x07
	.zero		1


	//   ....[81]....
        /*0618*/ 	.word	0x000046c0
        /*061c*/ 	.word	0x000000ff
        /*0620*/ 	.word	0x00000060
        /*0624*/ 	.short	0x010b
        /*0626*/ 	.byte	0x07
	.zero		1


	//   ....[82]....
        /*0628*/ 	.word	0x00004700
        /*062c*/ 	.word	0x000000ff
        /*0630*/ 	.word	0x00000000
        /*0634*/ 	.short	0x0101
        /*0636*/ 	.byte	0x08
	.zero		1


	//   ....[83]....
        /*0638*/ 	.word	0x00004740
        /*063c*/ 	.word	0x000000ff
        /*0640*/ 	.word	0x00000088
        /*0644*/ 	.short	0x010a
        /*0646*/ 	.byte	0x07
	.zero		1


	//   ....[84]....
        /*0648*/ 	.word	0x00004980
        /*064c*/ 	.word	0x000000ff
        /*0650*/ 	.word	0x00000068
        /*0654*/ 	.short	0x010b
        /*0656*/ 	.byte	0x07
	.zero		1


	//   ....[85]....
        /*0658*/ 	.word	0x000049a0
        /*065c*/ 	.word	0x000000ff
        /*0660*/ 	.word	0x00000000
        /*0664*/ 	.short	0x0101
        /*0666*/ 	.byte	0x0d
	.zero		1


	//   ....[86]....
        /*0668*/ 	.word	0x000049d0
        /*066c*/ 	.word	0x000000ff
        /*0670*/ 	.word	0x00000070
        /*0674*/ 	.short	0x010a
        /*0676*/ 	.byte	0x07
	.zero		1


	//   ....[87]....
        /*0678*/ 	.word	0x000049f0
        /*067c*/ 	.word	0x000000ff
        /*0680*/ 	.word	0x00000078
        /*0684*/ 	.short	0x010a
        /*0686*/ 	.byte	0x07
	.zero		1


	//   ....[88]....
        /*0688*/ 	.word	0x00004a10
        /*068c*/ 	.word	0x000000ff
        /*0690*/ 	.word	0x00000080
        /*0694*/ 	.short	0x010a
        /*0696*/ 	.byte	0x07
	.zero		1


	//   ....[89]....
        /*0698*/ 	.word	0x00004a50
        /*069c*/ 	.word	0x00000000
        /*06a0*/ 	.word	0x00000088
        /*06a4*/ 	.short	0x010a
        /*06a6*/ 	.byte	0xff
	.zero		1


	//   ....[90]....
        /*06a8*/ 	.word	0x00004d90
        /*06ac*/ 	.word	0x00000000
        /*06b0*/ 	.word	0x000000a0
        /*06b4*/ 	.short	0x010a
        /*06b6*/ 	.byte	0xff
	.zero		1


	//   ....[91]....
        /*06b8*/ 	.word	0x00004ea0
        /*06bc*/ 	.word	0x00000000
        /*06c0*/ 	.word	0x00000000
        /*06c4*/ 	.short	0x0101
        /*06c6*/ 	.byte	0xff
	.zero		1


	//   ....[92]....
        /*06c8*/ 	.word	0x000058c0
        /*06cc*/ 	.word	0x00000002
        /*06d0*/ 	.word	0x00000050
        /*06d4*/ 	.short	0x010a
        /*06d6*/ 	.byte	0xff
	.zero		1


	//   ....[93]....
        /*06d8*/ 	.word	0x00005900
        /*06dc*/ 	.word	0x00000071
        /*06e0*/ 	.word	0x000000c0
        /*06e4*/ 	.short	0x010a
        /*06e6*/ 	.byte	0xff
	.zero		1


	//   ....[94]....
        /*06e8*/ 	.word	0x00005a40
        /*06ec*/ 	.word	0x00000002
        /*06f0*/ 	.word	0x00000050
        /*06f4*/ 	.short	0x010a
        /*06f6*/ 	.byte	0xff
	.zero		1


	//   ....[95]....
        /*06f8*/ 	.word	0x00005b60
        /*06fc*/ 	.word	0x00000000
        /*0700*/ 	.word	0x00000000
        /*0704*/ 	.short	0x0101
        /*0706*/ 	.byte	0xff
	.zero		1


	//   ....[96]....
        /*0708*/ 	.word	0x00005be0
        /*070c*/ 	.word	0x00000071
        /*0710*/ 	.word	0x000000c0
        /*0714*/ 	.short	0x010a
        /*0716*/ 	.byte	0xff
	.zero		1


	//   ....[97]....
        /*0718*/ 	.word	0x00006730
        /*071c*/ 	.word	0x00000000
        /*0720*/ 	.word	0x00000050
        /*0724*/ 	.short	0x010a
        /*0726*/ 	.byte	0xff
	.zero		1


	//   ....[98]....
        /*0728*/ 	.word	0x000067f0
        /*072c*/ 	.word	0x00000000
        /*0730*/ 	.word	0x00000050
        /*0734*/ 	.short	0x010a
        /*0736*/ 	.byte	0xff
	.zero		1


	//   ....[99]....
        /*0738*/ 	.word	0x00006920
        /*073c*/ 	.word	0x00000000
        /*0740*/ 	.word	0x00000000
        /*0744*/ 	.short	0x0101
        /*0746*/ 	.byte	0xff
	.zero		1


	//   ....[100]....
        /*0748*/ 	.word	0x00007490
        /*074c*/ 	.word	0x00000000
        /*0750*/ 	.word	0x00000050
        /*0754*/ 	.short	0x010a
        /*0756*/ 	.byte	0xff
	.zero		1


	//   ....[101]....
        /*0758*/ 	.word	0x00007550
        /*075c*/ 	.word	0x00000000
        /*0760*/ 	.word	0x00000050
        /*0764*/ 	.short	0x010a
        /*0766*/ 	.byte	0xff
	.zero		1


	//   ....[102]....
        /*0768*/ 	.word	0x00007680
        /*076c*/ 	.word	0x00000000
        /*0770*/ 	.word	0x00000000
        /*0774*/ 	.short	0x0101
        /*0776*/ 	.byte	0xff
	.zero		1


	//   ....[103]....
        /*0778*/ 	.word	0x00008220
        /*077c*/ 	.word	0x00000000
        /*0780*/ 	.word	0x00000050
        /*0784*/ 	.short	0x010a
        /*0786*/ 	.byte	0xff
	.zero		1


	//   ....[104]....
        /*0788*/ 	.word	0x000082e0
        /*078c*/ 	.word	0x00000000
        /*0790*/ 	.word	0x00000050
        /*0794*/ 	.short	0x010a
        /*0796*/ 	.byte	0xff
	.zero		1


	//   ....[105]....
        /*0798*/ 	.word	0x00008410
        /*079c*/ 	.word	0x00000000
        /*07a0*/ 	.word	0x00000000
        /*07a4*/ 	.short	0x0101
        /*07a6*/ 	.byte	0xff
	.zero		1


	//   ....[106]....
        /*07a8*/ 	.word	0x00008850
        /*07ac*/ 	.word	0x000000ff
        /*07b0*/ 	.word	0x00000000
        /*07b4*/ 	.short	0x0101
        /*07b6*/ 	.byte	0x05
	.zero		1


	//   ....[107]....
        /*07b8*/ 	.word	0x00009090
        /*07bc*/ 	.word	0x00000002
        /*07c0*/ 	.word	0x00000110
        /*07c4*/ 	.short	0x010a
        /*07c6*/ 	.byte	0xff
	.zero		1


	//   ....[108]....
        /*07c8*/ 	.word	0x000090f0
        /*07cc*/ 	.word	0x00000002
        /*07d0*/ 	.word	0x00000028
        /*07d4*/ 	.short	0x010a
        /*07d6*/ 	.byte	0xff
	.zero		1


	//   ....[109]....
        /*07d8*/ 	.word	0x00009150
        /*07dc*/ 	.word	0x00000002
        /*07e0*/ 	.word	0x00000028
        /*07e4*/ 	.short	0x010a
        /*07e6*/ 	.byte	0xff
	.zero		1


	//   ....[110]....
        /*07e8*/ 	.word	0x000091a0
        /*07ec*/ 	.word	0x00000002
        /*07f0*/ 	.word	0x000000a0
        /*07f4*/ 	.short	0x010a
        /*07f6*/ 	.byte	0xff
	.zero		1


	//   ....[111]....
        /*07f8*/ 	.word	0x00009200
        /*07fc*/ 	.word	0x00000000
        /*0800*/ 	.word	0x00000000
        /*0804*/ 	.short	0x010a
        /*0806*/ 	.byte	0xff
	.zero		1


	//   ....[112]....
        /*0808*/ 	.word	0x00009260
        /*080c*/ 	.word	0x00000000
        /*0810*/ 	.word	0x00000000
        /*0814*/ 	.short	0x010a
        /*0816*/ 	.byte	0xff
	.zero		1


	//   ....[113]....
        /*0818*/ 	.word	0x000092c0
        /*081c*/ 	.word	0x00000000
        /*0820*/ 	.word	0x00000000
        /*0824*/ 	.short	0x010a
        /*0826*/ 	.byte	0xff
	.zero		1


	//   ....[114]....
        /*0828*/ 	.word	0x00009320
        /*082c*/ 	.word	0x00000000
        /*0830*/ 	.word	0x00000000
        /*0834*/ 	.short	0x010a
        /*0836*/ 	.byte	0xff
	.zero		1


	//   ....[115]....
        /*0838*/ 	.word	0x00009370
        /*083c*/ 	.word	0x00000000
        /*0840*/ 	.word	0x00000100
        /*0844*/ 	.short	0x010a
        /*0846*/ 	.byte	0xff
	.zero		1


	//   ....[116]....
        /*0848*/ 	.word	0x000093d0
        /*084c*/ 	.word	0x00000000
        /*0850*/ 	.word	0x000000b0
        /*0854*/ 	.short	0x010a
        /*0856*/ 	.byte	0xff
	.zero		1


	//   ....[117]....
        /*0858*/ 	.word	0x00009420
        /*085c*/ 	.word	0x00000000
        /*0860*/ 	.word	0x000000a0
        /*0864*/ 	.short	0x010a
        /*0866*/ 	.byte	0xff
	.zero		1


	//   ....[118]....
        /*0868*/ 	.word	0x00009480
        /*086c*/ 	.word	0x00000000
        /*0870*/ 	.word	0x000000b0
        /*0874*/ 	.short	0x010a
        /*0876*/ 	.byte	0xff
	.zero		1


	//   ....[119]....
        /*0878*/ 	.word	0x000094d0
        /*087c*/ 	.word	0x00000000
        /*0880*/ 	.word	0x000000a0
        /*0884*/ 	.short	0x010a
        /*0886*/ 	.byte	0xff
	.zero		1


	//   ....[120]....
        /*0888*/ 	.word	0x00009530
        /*088c*/ 	.word	0x00000002
        /*0890*/ 	.word	0x000000e0
        /*0894*/ 	.short	0x010a
        /*0896*/ 	.byte	0xff
	.zero		1


	//   ....[121]....
        /*0898*/ 	.word	0x00009590
        /*089c*/ 	.word	0x00000000
        /*08a0*/ 	.word	0x00000000
        /*08a4*/ 	.short	0x010a
        /*08a6*/ 	.byte	0xff
	.zero		1


	//   ....[122]....
        /*08a8*/ 	.word	0x000095f0
        /*08ac*/ 	.word	0x00000000
        /*08b0*/ 	.word	0x00000000
        /*08b4*/ 	.short	0x010a
        /*08b6*/ 	.byte	0xff
	.zero		1


	//   ....[123]....
        /*08b8*/ 	.word	0x00009650
        /*08bc*/ 	.word	0x00000000
        /*08c0*/ 	.word	0x00000000
        /*08c4*/ 	.short	0x010a
        /*08c6*/ 	.byte	0xff
	.zero		1


	//   ....[124]....
        /*08c8*/ 	.word	0x000096b0
        /*08cc*/ 	.word	0x00000000
        /*08d0*/ 	.word	0x00000000
        /*08d4*/ 	.short	0x010a
        /*08d6*/ 	.byte	0xff
	.zero		1


	//   ....[125]....
        /*08d8*/ 	.word	0x00009710
        /*08dc*/ 	.word	0x00000000
        /*08e0*/ 	.word	0x00000000
        /*08e4*/ 	.short	0x010a
        /*08e6*/ 	.byte	0xff
	.zero		1


	//   ....[126]....
        /*08e8*/ 	.word	0x00009760
        /*08ec*/ 	.word	0x00000000
        /*08f0*/ 	.word	0x000000a0
        /*08f4*/ 	.short	0x010a
        /*08f6*/ 	.byte	0xff
	.zero		1


	//   ....[127]....
        /*08f8*/ 	.word	0x000097c0
        /*08fc*/ 	.word	0x00000000
        /*0900*/ 	.word	0x00000098
        /*0904*/ 	.short	0x010a
        /*0906*/ 	.byte	0xff
	.zero		1


	//   ....[128]....
        /*0908*/ 	.word	0x00009820
        /*090c*/ 	.word	0x00000000
        /*0910*/ 	.word	0x00000070
        /*0914*/ 	.short	0x010a
        /*0916*/ 	.byte	0xff
	.zero		1


	//   ....[129]....
        /*0918*/ 	.word	0x00009880
        /*091c*/ 	.word	0x00000000
        /*0920*/ 	.word	0x00000078
        /*0924*/ 	.short	0x010a
        /*0926*/ 	.byte	0xff
	.zero		1


	//   ....[130]....
        /*0928*/ 	.word	0x000098e0
        /*092c*/ 	.word	0x00000000
        /*0930*/ 	.word	0x00000080
        /*0934*/ 	.short	0x010a
        /*0936*/ 	.byte	0xff
	.zero		1


	//   ....[131]....
        /*0938*/ 	.word	0x00009940
        /*093c*/ 	.word	0x00000000
        /*0940*/ 	.word	0x00000088
        /*0944*/ 	.short	0x010a
        /*0946*/ 	.byte	0xff
	.zero		1


	//   ....[132]....
        /*0948*/ 	.word	0x000099a0
        /*094c*/ 	.word	0x00000000
        /*0950*/ 	.word	0x00000070
        /*0954*/ 	.short	0x010a
        /*0956*/ 	.byte	0xff
	.zero		1


	//   ....[133]....
        /*0958*/ 	.word	0x00009a00
        /*095c*/ 	.word	0x00000000
        /*0960*/ 	.word	0x00000078
        /*0964*/ 	.short	0x010a
        /*0966*/ 	.byte	0xff
	.zero		1


	//   ....[134]....
        /*0968*/ 	.word	0x00009a60
        /*096c*/ 	.word	0x00000000
        /*0970*/ 	.word	0x00000080
        /*0974*/ 	.short	0x010a
        /*0976*/ 	.byte	0xff
	.zero		1


	//   ....[135]....
        /*0978*/ 	.word	0x00009ab0
        /*097c*/ 	.word	0x00000000
        /*0980*/ 	.word	0x000000a0
        /*0984*/ 	.short	0x010a
        /*0986*/ 	.byte	0xff
	.zero		1


	//   ....[136]....
        /*0988*/ 	.word	0x00009b00
        /*098c*/ 	.word	0x00000002
        /*0990*/ 	.word	0x00000050
        /*0994*/ 	.short	0x010a
        /*0996*/ 	.byte	0xff
	.zero		1


	//   ....[137]....
        /*0998*/ 	.word	0x00009b50
        /*099c*/ 	.word	0x00000071
        /*09a0*/ 	.word	0x000000c0
        /*09a4*/ 	.short	0x010a
        /*09a6*/ 	.byte	0xff
	.zero		1


	//   ....[138]....
        /*09a8*/ 	.word	0x00009ba0
        /*09ac*/ 	.word	0x00000000
        /*09b0*/ 	.word	0x00000050
        /*09b4*/ 	.short	0x010a
        /*09b6*/ 	.byte	0xff
	.zero		1


	//   ....[139]....
        /*09b8*/ 	.word	0x00009bf0
        /*09bc*/ 	.word	0x00000000
        /*09c0*/ 	.word	0x00000050
        /*09c4*/ 	.short	0x010a
        /*09c6*/ 	.byte	0xff
	.zero		1


	//   ....[140]....
        /*09c8*/ 	.word	0x00009c40
        /*09cc*/ 	.word	0x00000000
        /*09d0*/ 	.word	0x00000050
        /*09d4*/ 	.short	0x010a
        /*09d6*/ 	.byte	0xff
	.zero		1


	//----- nvinfo : EIATTR_NUM_MBARRIERS
	.align		4
.L_48:
        /*09d8*/ 	.byte	0x03, 0x38
        /*09da*/ 	.short	0x0024


	//----- nvinfo : EIATTR_EXIT_INSTR_OFFSETS
	.align		4
        /*09dc*/ 	.byte	0x04, 0x1c
        /*09de*/ 	.short	(.L_50 - .L_49)


	//   ....[0]....
.L_49:
        /*09e0*/ 	.word	0x000025b0


	//   ....[1]....
        /*09e4*/ 	.word	0x00002aa0


	//   ....[2]....
        /*09e8*/ 	.word	0x00002b00


	//   ....[3]....
        /*09ec*/ 	.word	0x00003a50


	//   ....[4]....
        /*09f0*/ 	.word	0x00004a80


	//   ....[5]....
        /*09f4*/ 	.word	0x00004ac0


	//   ....[6]....
        /*09f8*/ 	.word	0x00009080


	//----- nvinfo : EIATTR_MAX_THREADS
	.align		4
.L_50:
        /*09fc*/ 	.byte	0x04, 0x05
        /*09fe*/ 	.short	(.L_52 - .L_51)
.L_51:
        /*0a00*/ 	.word	0x00000100
        /*0a04*/ 	.word	0x00000001
        /*0a08*/ 	.word	0x00000001


	//----- nvinfo : EIATTR_CRS_STACK_SIZE
	.align		4
.L_52:
        /*0a0c*/ 	.byte	0x04, 0x1e
        /*0a0e*/ 	.short	(.L_54 - .L_53)
.L_53:
        /*0a10*/ 	.word	0x00000000


	//----- nvinfo : EIATTR_CBANK_PARAM_SIZE
	.align		4
.L_54:
        /*0a14*/ 	.byte	0x03, 0x19
        /*0a16*/ 	.short	0x0800


	//----- nvinfo : EIATTR_PARAM_CBANK
	.align		4
        /*0a18*/ 	.byte	0x04, 0x0a
        /*0a1a*/ 	.short	(.L_56 - .L_55)
	.align		4
.L_55:
        /*0a1c*/ 	.word	index@(.nv.constant0._ZN7cutlass13device_kernelINS_4gemm6kernel13GemmUniversalIN4cute5tupleIJiiiiEEENS1_10collective13CollectiveMmaINS1_35MainloopSm100TmaUmmaWarpSpecializedILi5ELi2ELi4ENS5_IJNS4_1CILi1EEESB_SB_EEEEENS5_IJNSA_ILi64EEENSA_ILi256EEENSA_ILi128EEEEEENS_12float_e4m3_tENS5_IJSB_llEEESI_NS5_IJlSB_lEEENS4_8TiledMMAINS4_8MMA_AtomIJNS4_10MMA_TraitsINS4_19SM100_MMA_F8F6F4_SSEJSI_SI_fSE_SF_NS4_17integral_constantINS4_4UMMA5MajorELSR_1EEENSP_ISR_LSR_0EEENSP_INSQ_7ScaleInELSU_0EEESV_EEEEEENS4_6LayoutISC_NS5_IJNSA_ILi0EEESZ_SZ_EEEEENS5_IJNS4_10UnderscoreES12_S12_EEEEENS4_13SM90_TMA_LOADENS4_14ComposedLayoutINS4_7SwizzleILi2ELi4ELi3EEENS4_18smem_ptr_flag_bitsILi8EEENSY_INS5_IJSE_NSA_ILi8EEEEEENS5_IJSB_SE_EEEEEEEvNS4_8identityES15_NS16_INS17_ILi3ELi4ELi3EEES1A_NSY_INS5_IJS1B_SG_EEENS5_IJSG_SB_EEEEEEEvS1G_EENS_8epilogue10collective18CollectiveEpilogueINS1N_23Sm100TmaWarpSpecializedILi4ELi2ELi32ELb0ELb0EEEJSH_NS5_IJNSY_ISE_SB_EES1S_EEESI_SK_SI_SK_NS1N_6fusion15FusionCallbacksIS1R_NS1U_17LinearCombinationISI_fSI_fLNS_15FloatRoundStyleE2EEESH_S1T_JEEENS4_5SM1004TMEM4LOAD26SM100_TMEM_LOAD_16dp32b32xES15_NS16_IS18_S1A_NSY_INS5_IJS1B_SE_EEENS5_IJSE_SB_EEEEEEENS4_39AutoVectorizingCopyWithAssumedAlignmentILi128EEENS4_14SM90_TMA_STOREES27_S29_S29_EEEvvEEEEvNT_6ParamsE)
        /*0a20*/ 	.short	0x0380
        /*0a22*/ 	.short	0x0800


	//----- nvinfo : EIATTR_SW_WAR
	.align		4
.L_56:
        /*0a24*/ 	.byte	0x04, 0x36
        /*0a26*/ 	.short	(.L_58 - .L_57)
.L_57:
        /*0a28*/ 	.word	0x00000008
.L_58:


//--------------------- .nv.callgraph             --------------------------
	.section	.nv.callgraph,"",@"SHT_CUDA_CALLGRAPH"
	.align	4
	.sectionentsize	8
	.align		4
        /*0000*/ 	.word	0x00000000
	.align		4
        /*0004*/ 	.word	0xffffffff
	.align		4
        /*0008*/ 	.word	index@(_ZN7cutlass13device_kernelINS_4gemm6kernel13GemmUniversalIN4cute5tupleIJiiiiEEENS1_10collective13CollectiveMmaINS1_35MainloopSm100TmaUmmaWarpSpecializedILi5ELi2ELi4ENS5_IJNS4_1CILi1EEESB_SB_EEEEENS5_IJNSA_ILi64EEENSA_ILi256EEENSA_ILi128EEEEEENS_12float_e4m3_tENS5_IJSB_llEEESI_NS5_IJlSB_lEEENS4_8TiledMMAINS4_8MMA_AtomIJNS4_10MMA_TraitsINS4_19SM100_MMA_F8F6F4_SSEJSI_SI_fSE_SF_NS4_17integral_constantINS4_4UMMA5MajorELSR_1EEENSP_ISR_LSR_0EEENSP_INSQ_7ScaleInELSU_0EEESV_EEEEEENS4_6LayoutISC_NS5_IJNSA_ILi0EEESZ_SZ_EEEEENS5_IJNS4_10UnderscoreES12_S12_EEEEENS4_13SM90_TMA_LOADENS4_14ComposedLayoutINS4_7SwizzleILi2ELi4ELi3EEENS4_18smem_ptr_flag_bitsILi8EEENSY_INS5_IJSE_NSA_ILi8EEEEEENS5_IJSB_SE_EEEEEEEvNS4_8identityES15_NS16_INS17_ILi3ELi4ELi3EEES1A_NSY_INS5_IJS1B_SG_EEENS5_IJSG_SB_EEEEEEEvS1G_EENS_8epilogue10collective18CollectiveEpilogueINS1N_23Sm100TmaWarpSpecializedILi4ELi2ELi32ELb0ELb0EEEJSH_NS5_IJNSY_ISE_SB_EES1S_EEESI_SK_SI_SK_NS1N_6fusion15FusionCallbacksIS1R_NS1U_17LinearCombinationISI_fSI_fLNS_15FloatRoundStyleE2EEESH_S1T_JEEENS4_5SM1004TMEM4LOAD26SM100_TMEM_LOAD_16dp32b32xES15_NS16_IS18_S1A_NSY_INS5_IJS1B_SE_EEENS5_IJSE_SB_EEEEEEENS4_39AutoVectorizingCopyWithAssumedAlignmentILi128EEENS4_14SM90_TMA_STOREES27_S29_S29_EEEvvEEEEvNT_6ParamsE)
	.align		4
        /*000c*/ 	.word	index@(__assertfail)
	.align		4
        /*0010*/ 	.word	0x00000000
	.align		4
        /*0014*/ 	.word	0xfffffffe
	.align		4
        /*0018*/ 	.word	0x00000000
	.align		4
        /*001c*/ 	.word	0xfffffffd
	.align		4
        /*0020*/ 	.word	0x00000000
	.align		4
        /*0024*/ 	.word	0xfffffffc


//--------------------- .nv.constant4             --------------------------
	.section	.nv.constant4,"a",@progbits
	.align	8
	.align		8
.nv.constant4:
        /*0000*/ 	.dword	__assertfail
	.align		8
        /*0008*/ 	.dword	__unnamed_1
	.align		8
        /*0010*/ 	.dword	__unnamed_2
	.align		8
        /*0018*/ 	.dword	__unnamed_3
	.align		8
        /*0020*/ 	.dword	_ZN40_INTERNAL_60b65c7e_4_k_cu_9d9e09e8_331724cuda3std3__45__cpo5beginE
	.align		8
        /*0028*/ 	.dword	_ZN40_INTERNAL_60b65c7e_4_k_cu_9d9e09e8_331724cuda3std3__45__cpo3endE
	.align		8
        /*0030*/ 	.dword	_ZN40_INTERNAL_60b65c7e_4_k_cu_9d9e09e8_331724cuda3std3__45__cpo6cbeginE
	.align		8
        /*0038*/ 	.dword	_ZN40_INTERNAL_60b65c7e_4_k_cu_9d9e09e8_331724cuda3std3__45__cpo4cendE
	.align		8
        /*0040*/ 	.dword	_ZN40_INTERNAL_60b65c7e_4_k_cu_9d9e09e8_331724cuda3std3__442_GLOBAL__N__60b65c7e_4_k_cu_9d9e09e8_331726ignoreE
	.align		8
        /*0048*/ 	.dword	_ZN40_INTERNAL_60b65c7e_4_k_cu_9d9e09e8_331724cuda3std3__419piecewise_constructE
	.align		8
        /*0050*/ 	.dword	_ZN40_INTERNAL_60b65c7e_4_k_cu_9d9e09e8_331724cuda3std3__48in_placeE
	.align		8
        /*0058*/ 	.dword	_ZN40_INTERNAL_60b65c7e_4_k_cu_9d9e09e8_331724cuda3std6ranges3__45__cpo4swapE
	.align		8
        /*0060*/ 	.dword	_ZN40_INTERNAL_60b65c7e_4_k_cu_9d9e09e8_331724cuda3std6ranges3__45__cpo9iter_moveE
	.align		8
        /*0068*/ 	.dword	_ZN40_INTERNAL_60b65c7e_4_k_cu_9d9e09e8_331724cute7productE
	.align		8
        /*0070*/ 	.dword	_ZN40_INTERNAL_60b65c7e_4_k_cu_9d9e09e8_331724cute1_E
	.align		8
        /*0078*/ 	.dword	$str$25
	.align		8
        /*0080*/ 	.dword	$str$26
	.align		8
        /*0088*/ 	.dword	$str$27
	.align		8
        /*0090*/ 	.dword	$str$28


//--------------------- .text._ZN7cutlass13device_kernelINS_4gemm6kernel13GemmUniversalIN4cute5tupleIJiiiiEEENS1_10collective13CollectiveMmaINS1_35MainloopSm100TmaUmmaWarpSpecializedILi5ELi2ELi4ENS5_IJNS4_1CILi1EEESB_SB_EEEEENS5_IJNSA_ILi64EEENSA_ILi256EEENSA_ILi128EEEEEENS_12float_e4m3_tENS5_IJSB_llEEESI_NS5_IJlSB_lEEENS4_8TiledMMAINS4_8MMA_AtomIJNS4_10MMA_TraitsINS4_19SM100_MMA_F8F6F4_SSEJSI_SI_fSE_SF_NS4_17integral_constantINS4_4UMMA5MajorELSR_1EEENSP_ISR_LSR_0EEENSP_INSQ_7ScaleInELSU_0EEESV_EEEEEENS4_6LayoutISC_NS5_IJNSA_ILi0EEESZ_SZ_EEEEENS5_IJNS4_10UnderscoreES12_S12_EEEEENS4_13SM90_TMA_LOADENS4_14ComposedLayoutINS4_7SwizzleILi2ELi4ELi3EEENS4_18smem_ptr_flag_bitsILi8EEENSY_INS5_IJSE_NSA_ILi8EEEEEENS5_IJSB_SE_EEEEEEEvNS4_8identityES15_NS16_INS17_ILi3ELi4ELi3EEES1A_NSY_INS5_IJS1B_SG_EEENS5_IJSG_SB_EEEEEEEvS1G_EENS_8epilogue10collective18CollectiveEpilogueINS1N_23Sm100TmaWarpSpecializedILi4ELi2ELi32ELb0ELb0EEEJSH_NS5_IJNSY_ISE_SB_EES1S_EEESI_SK_SI_SK_NS1N_6fusion15FusionCallbacksIS1R_NS1U_17LinearCombinationISI_fSI_fLNS_15FloatRoundStyleE2EEESH_S1T_JEEENS4_5SM1004TMEM4LOAD26SM100_TMEM_LOAD_16dp32b32xES15_NS16_IS18_S1A_NSY_INS5_IJS1B_SE_EEENS5_IJSE_SB_EEEEEEENS4_39AutoVectorizingCopyWithAssumedAlignmentILi128EEENS4_14SM90_TMA_STOREES27_S29_S29_EEEvvEEEEvNT_6ParamsE --------------------------
	.section	.text._ZN7cutlass13device_kernelINS_4gemm6kernel13GemmUniversalIN4cute5tupleIJiiiiEEENS1_10collective13CollectiveMmaINS1_35MainloopSm100TmaUmmaWarpSpecializedILi5ELi2ELi4ENS5_IJNS4_1CILi1EEESB_SB_EEEEENS5_IJNSA_ILi64EEENSA_ILi256EEENSA_ILi128EEEEEENS_12float_e4m3_tENS5_IJSB_llEEESI_NS5_IJlSB_lEEENS4_8TiledMMAINS4_8MMA_AtomIJNS4_10MMA_TraitsINS4_19SM100_MMA_F8F6F4_SSEJSI_SI_fSE_SF_NS4_17integral_constantINS4_4UMMA5MajorELSR_1EEENSP_ISR_LSR_0EEENSP_INSQ_7ScaleInELSU_0EEESV_EEEEEENS4_6LayoutISC_NS5_IJNSA_ILi0EEESZ_SZ_EEEEENS5_IJNS4_10UnderscoreES12_S12_EEEEENS4_13SM90_TMA_LOADENS4_14ComposedLayoutINS4_7SwizzleILi2ELi4ELi3EEENS4_18smem_ptr_flag_bitsILi8EEENSY_INS5_IJSE_NSA_ILi8EEEEEENS5_IJSB_SE_EEEEEEEvNS4_8identityES15_NS16_INS17_ILi3ELi4ELi3EEES1A_NSY_INS5_IJS1B_SG_EEENS5_IJSG_SB_EEEEEEEvS1G_EENS_8epilogue10collective18CollectiveEpilogueINS1N_23Sm100TmaWarpSpecializedILi4ELi2ELi32ELb0ELb0EEEJSH_NS5_IJNSY_ISE_SB_EES1S_EEESI_SK_SI_SK_NS1N_6fusion15FusionCallbacksIS1R_NS1U_17LinearCombinationISI_fSI_fLNS_15FloatRoundStyleE2EEESH_S1T_JEEENS4_5SM1004TMEM4LOAD26SM100_TMEM_LOAD_16dp32b32xES15_NS16_IS18_S1A_NSY_INS5_IJS1B_SE_EEENS5_IJSE_SB_EEEEEEENS4_39AutoVectorizingCopyWithAssumedAlignmentILi128EEENS4_14SM90_TMA_STOREES27_S29_S29_EEEvvEEEEvNT_6ParamsE,"ax",@progbits
	.align	128
.text._ZN7cutlass13device_kernelINS_4gemm6kernel13GemmUniversalIN4cute5tupleIJiiiiEEENS1_10collective13CollectiveMmaINS1_35MainloopSm100TmaUmmaWarpSpecializedILi5ELi2ELi4ENS5_IJNS4_1CILi1EEESB_SB_EEEEENS5_IJNSA_ILi64EEENSA_ILi256EEENSA_ILi128EEEEEENS_12float_e4m3_tENS5_IJSB_llEEESI_NS5_IJlSB_lEEENS4_8TiledMMAINS4_8MMA_AtomIJNS4_10MMA_TraitsINS4_19SM100_MMA_F8F6F4_SSEJSI_SI_fSE_SF_NS4_17integral_constantINS4_4UMMA5MajorELSR_1EEENSP_ISR_LSR_0EEENSP_INSQ_7ScaleInELSU_0EEESV_EEEEEENS4_6LayoutISC_NS5_IJNSA_ILi0EEESZ_SZ_EEEEENS5_IJNS4_10UnderscoreES12_S12_EEEEENS4_13SM90_TMA_LOADENS4_14ComposedLayoutINS4_7SwizzleILi2ELi4ELi3EEENS4_18smem_ptr_flag_bitsILi8EEENSY_INS5_IJSE_NSA_ILi8EEEEEENS5_IJSB_SE_EEEEEEEvNS4_8identityES15_NS16_INS17_ILi3ELi4ELi3EEES1A_NSY_INS5_IJS1B_SG_EEENS5_IJSG_SB_EEEEEEEvS1G_EENS_8epilogue10collective18CollectiveEpilogueINS1N_23Sm100TmaWarpSpecializedILi4ELi2ELi32ELb0ELb0EEEJSH_NS5_IJNSY_ISE_SB_EES1S_EEESI_SK_SI_SK_NS1N_6fusion15FusionCallbacksIS1R_NS1U_17LinearCombinationISI_fSI_fLNS_15FloatRoundStyleE2EEESH_S1T_JEEENS4_5SM1004TMEM4LOAD26SM100_TMEM_LOAD_16dp32b32xES15_NS16_IS18_S1A_NSY_INS5_IJS1B_SE_EEENS5_IJSE_SB_EEEEEEENS4_39AutoVectorizingCopyWithAssumedAlignmentILi128EEENS4_14SM90_TMA_STOREES27_S29_S29_EEEvvEEEEvNT_6ParamsE:
        .type           _ZN7cutlass13device_kernelINS_4gemm6kernel13GemmUniversalIN4cute5tupleIJiiiiEEENS1_10collective13CollectiveMmaINS1_35MainloopSm100TmaUmmaWarpSpecializedILi5ELi2ELi4ENS5_IJNS4_1CILi1EEESB_SB_EEEEENS5_IJNSA_ILi64EEENSA_ILi256EEENSA_ILi128EEEEEENS_12float_e4m3_tENS5_IJSB_llEEESI_NS5_IJlSB_lEEENS4_8TiledMMAINS4_8MMA_AtomIJNS4_10MMA_TraitsINS4_19SM100_MMA_F8F6F4_SSEJSI_SI_fSE_SF_NS4_17integral_constantINS4_4UMMA5MajorELSR_1EEENSP_ISR_LSR_0EEENSP_INSQ_7ScaleInELSU_0EEESV_EEEEEENS4_6LayoutISC_NS5_IJNSA_ILi0EEESZ_SZ_EEEEENS5_IJNS4_10UnderscoreES12_S12_EEEEENS4_13SM90_TMA_LOADENS4_14ComposedLayoutINS4_7SwizzleILi2ELi4ELi3EEENS4_18smem_ptr_flag_bitsILi8EEENSY_INS5_IJSE_NSA_ILi8EEEEEENS5_IJSB_SE_EEEEEEEvNS4_8identityES15_NS16_INS17_ILi3ELi4ELi3EEES1A_NSY_INS5_IJS1B_SG_EEENS5_IJSG_SB_EEEEEEEvS1G_EENS_8epilogue10collective18CollectiveEpilogueINS1N_23Sm100TmaWarpSpecializedILi4ELi2ELi32ELb0ELb0EEEJSH_NS5_IJNSY_ISE_SB_EES1S_EEESI_SK_SI_SK_NS1N_6fusion15FusionCallbacksIS1R_NS1U_17LinearCombinationISI_fSI_fLNS_15FloatRoundStyleE2EEESH_S1T_JEEENS4_5SM1004TMEM4LOAD26SM100_TMEM_LOAD_16dp32b32xES15_NS16_IS18_S1A_NSY_INS5_IJS1B_SE_EEENS5_IJSE_SB_EEEEEEENS4_39AutoVectorizingCopyWithAssumedAlignmentILi128EEENS4_14SM90_TMA_STOREES27_S29_S29_EEEvvEEEEvNT_6ParamsE,@function
        .size           _ZN7cutlass13device_kernelINS_4gemm6kernel13GemmUniversalIN4cute5tupleIJiiiiEEENS1_10collective13CollectiveMmaINS1_35MainloopSm100TmaUmmaWarpSpecializedILi5ELi2ELi4ENS5_IJNS4_1CILi1EEESB_SB_EEEEENS5_IJNSA_ILi64EEENSA_ILi256EEENSA_ILi128EEEEEENS_12float_e4m3_tENS5_IJSB_llEEESI_NS5_IJlSB_lEEENS4_8TiledMMAINS4_8MMA_AtomIJNS4_10MMA_TraitsINS4_19SM100_MMA_F8F6F4_SSEJSI_SI_fSE_SF_NS4_17integral_constantINS4_4UMMA5MajorELSR_1EEENSP_ISR_LSR_0EEENSP_INSQ_7ScaleInELSU_0EEESV_EEEEEENS4_6LayoutISC_NS5_IJNSA_ILi0EEESZ_SZ_EEEEENS5_IJNS4_10UnderscoreES12_S12_EEEEENS4_13SM90_TMA_LOADENS4_14ComposedLayoutINS4_7SwizzleILi2ELi4ELi3EEENS4_18smem_ptr_flag_bitsILi8EEENSY_INS5_IJSE_NSA_ILi8EEEEEENS5_IJSB_SE_EEEEEEEvNS4_8identityES15_NS16_INS17_ILi3ELi4ELi3EEES1A_NSY_INS5_IJS1B_SG_EEENS5_IJSG_SB_EEEEEEEvS1G_EENS_8epilogue10collective18CollectiveEpilogueINS1N_23Sm100TmaWarpSpecializedILi4ELi2ELi32ELb0ELb0EEEJSH_NS5_IJNSY_ISE_SB_EES1S_EEESI_SK_SI_SK_NS1N_6fusion15FusionCallbacksIS1R_NS1U_17LinearCombinationISI_fSI_fLNS_15FloatRoundStyleE2EEESH_S1T_JEEENS4_5SM1004TMEM4LOAD26SM100_TMEM_LOAD_16dp32b32xES15_NS16_IS18_S1A_NSY_INS5_IJS1B_SE_EEENS5_IJSE_SB_EEEEEEENS4_39AutoVectorizingCopyWithAssumedAlignmentILi128EEENS4_14SM90_TMA_STOREES27_S29_S29_EEEvvEEEEvNT_6ParamsE,(.L_x_173 - _ZN7cutlass13device_kernelINS_4gemm6kernel13GemmUniversalIN4cute5tupleIJiiiiEEENS1_10collective13CollectiveMmaINS1_35MainloopSm100TmaUmmaWarpSpecializedILi5ELi2ELi4ENS5_IJNS4_1CILi1EEESB_SB_EEEEENS5_IJNSA_ILi64EEENSA_ILi256EEENSA_ILi128EEEEEENS_12float_e4m3_tENS5_IJSB_llEEESI_NS5_IJlSB_lEEENS4_8TiledMMAINS4_8MMA_AtomIJNS4_10MMA_TraitsINS4_19SM100_MMA_F8F6F4_SSEJSI_SI_fSE_SF_NS4_17integral_constantINS4_4UMMA5MajorELSR_1EEENSP_ISR_LSR_0EEENSP_INSQ_7ScaleInELSU_0EEESV_EEEEEENS4_6LayoutISC_NS5_IJNSA_ILi0EEESZ_SZ_EEEEENS5_IJNS4_10UnderscoreES12_S12_EEEEENS4_13SM90_TMA_LOADENS4_14ComposedLayoutINS4_7SwizzleILi2ELi4ELi3EEENS4_18smem_ptr_flag_bitsILi8EEENSY_INS5_IJSE_NSA_ILi8EEEEEENS5_IJSB_SE_EEEEEEEvNS4_8identityES15_NS16_INS17_ILi3ELi4ELi3EEES1A_NSY_INS5_IJS1B_SG_EEENS5_IJSG_SB_EEEEEEEvS1G_EENS_8epilogue10collective18CollectiveEpilogueINS1N_23Sm100TmaWarpSpecializedILi4ELi2ELi32ELb0ELb0EEEJSH_NS5_IJNSY_ISE_SB_EES1S_EEESI_SK_SI_SK_NS1N_6fusion15FusionCallbacksIS1R_NS1U_17LinearCombinationISI_fSI_fLNS_15FloatRoundStyleE2EEESH_S1T_JEEENS4_5SM1004TMEM4LOAD26SM100_TMEM_LOAD_16dp32b32xES15_NS16_IS18_S1A_NSY_INS5_IJS1B_SE_EEENS5_IJSE_SB_EEEEEEENS4_39AutoVectorizingCopyWithAssumedAlignmentILi128EEENS4_14SM90_TMA_STOREES27_S29_S29_EEEvvEEEEvNT_6ParamsE)
        .other          _ZN7cutlass13device_kernelINS_4gemm6kernel13GemmUniversalIN4cute5tupleIJiiiiEEENS1_10collective13CollectiveMmaINS1_35MainloopSm100TmaUmmaWarpSpecializedILi5ELi2ELi4ENS5_IJNS4_1CILi1EEESB_SB_EEEEENS5_IJNSA_ILi64EEENSA_ILi256EEENSA_ILi128EEEEEENS_12float_e4m3_tENS5_IJSB_llEEESI_NS5_IJlSB_lEEENS4_8TiledMMAINS4_8MMA_AtomIJNS4_10MMA_TraitsINS4_19SM100_MMA_F8F6F4_SSEJSI_SI_fSE_SF_NS4_17integral_constantINS4_4UMMA5MajorELSR_1EEENSP_ISR_LSR_0EEENSP_INSQ_7ScaleInELSU_0EEESV_EEEEEENS4_6LayoutISC_NS5_IJNSA_ILi0EEESZ_SZ_EEEEENS5_IJNS4_10UnderscoreES12_S12_EEEEENS4_13SM90_TMA_LOADENS4_14ComposedLayoutINS4_7SwizzleILi2ELi4ELi3EEENS4_18smem_ptr_flag_bitsILi8EEENSY_INS5_IJSE_NSA_ILi8EEEEEENS5_IJSB_SE_EEEEEEEvNS4_8identityES15_NS16_INS17_ILi3ELi4ELi3EEES1A_NSY_INS5_IJS1B_SG_EEENS5_IJSG_SB_EEEEEEEvS1G_EENS_8epilogue10collective18CollectiveEpilogueINS1N_23Sm100TmaWarpSpecializedILi4ELi2ELi32ELb0ELb0EEEJSH_NS5_IJNSY_ISE_SB_EES1S_EEESI_SK_SI_SK_NS1N_6fusion15FusionCallbacksIS1R_NS1U_17LinearCombinationISI_fSI_fLNS_15FloatRoundStyleE2EEESH_S1T_JEEENS4_5SM1004TMEM4LOAD26SM100_TMEM_LOAD_16dp32b32xES15_NS16_IS18_S1A_NSY_INS5_IJS1B_SE_EEENS5_IJSE_SB_EEEEEEENS4_39AutoVectorizingCopyWithAssumedAlignmentILi128EEENS4_14SM90_TMA_STOREES27_S29_S29_EEEvvEEEEvNT_6ParamsE,@"STO_CUDA_ENTRY STV_DEFAULT"
_ZN7cutlass13device_kernelINS_4gemm6kernel13GemmUniversalIN4cute5tupleIJiiiiEEENS1_10collective13CollectiveMmaINS1_35MainloopSm100TmaUmmaWarpSpecializedILi5ELi2ELi4ENS5_IJNS4_1CILi1EEESB_SB_EEEEENS5_IJNSA_ILi64EEENSA_ILi256EEENSA_ILi128EEEEEENS_12float_e4m3_tENS5_IJSB_llEEESI_NS5_IJlSB_lEEENS4_8TiledMMAINS4_8MMA_AtomIJNS4_10MMA_TraitsINS4_19SM100_MMA_F8F6F4_SSEJSI_SI_fSE_SF_NS4_17integral_constantINS4_4UMMA5MajorELSR_1EEENSP_ISR_LSR_0EEENSP_INSQ_7ScaleInELSU_0EEESV_EEEEEENS4_6LayoutISC_NS5_IJNSA_ILi0EEESZ_SZ_EEEEENS5_IJNS4_10UnderscoreES12_S12_EEEEENS4_13SM90_TMA_LOADENS4_14ComposedLayoutINS4_7SwizzleILi2ELi4ELi3EEENS4_18smem_ptr_flag_bitsILi8EEENSY_INS5_IJSE_NSA_ILi8EEEEEENS5_IJSB_SE_EEEEEEEvNS4_8identityES15_NS16_INS17_ILi3ELi4ELi3EEES1A_NSY_INS5_IJS1B_SG_EEENS5_IJSG_SB_EEEEEEEvS1G_EENS_8epilogue10collective18CollectiveEpilogueINS1N_23Sm100TmaWarpSpecializedILi4ELi2ELi32ELb0ELb0EEEJSH_NS5_IJNSY_ISE_SB_EES1S_EEESI_SK_SI_SK_NS1N_6fusion15FusionCallbacksIS1R_NS1U_17LinearCombinationISI_fSI_fLNS_15FloatRoundStyleE2EEESH_S1T_JEEENS4_5SM1004TMEM4LOAD26SM100_TMEM_LOAD_16dp32b32xES15_NS16_IS18_S1A_NSY_INS5_IJS1B_SE_EEENS5_IJSE_SB_EEEEEEENS4_39AutoVectorizingCopyWithAssumedAlignmentILi128EEENS4_14SM90_TMA_STOREES27_S29_S29_EEEvvEEEEvNT_6ParamsE:
[----:B------:R-:W1:Y:S01]  /*0000*/  LDC R1, c[0x0][0x37c] ;  /* 0x0000df00ff017b82 */ /* 0x000e620000000800 */
[----:B------:R-:W2:Y:S01]  /*0010*/  S2R R108, SR_TID.X ;  /* 0x00000000006c7919 */ /* 0x000ea20000002100 */
[----:B------:R-:W3:Y:S01]  /*0020*/  LDCU.64 UR4, c[0x0][0x890] ;  /* 0x00011200ff0477ac */ /* 0x000ee20008000a00 */
[----:B------:R-:W-:Y:S02]  /*0030*/  PRMT R96, RZ, 0x7610, R96 ;  /* 0x00007610ff607816 */ /* 0x000fe40000000060 */
[----:B------:R-:W-:Y:S01]  /*0040*/  ELECT P5, URZ, PT ;  /* 0x0000000000ff782f */ /* 0x000fe200038a0000 */
[----:B------:R-:W4:Y:S01]  /*0050*/  LDCU.64 UR46, c[0x0][0x358] ;  /* 0x00006b00ff2e77ac */ /* 0x000f220008000a00 */
[----:B---3--:R-:W-:-:S04]  /*0060*/  UISETP.NE.U32.AND UP0, UPT, UR4, URZ, UPT ;  /* 0x000000ff0400728c */ /* 0x008fc8000bf05070 */
[----:B------:R-:W-:Y:S01]  /*0070*/  UISETP.NE.AND.EX UP0, UPT, UR5, URZ, UPT, UP0 ;  /* 0x000000ff0500728c */ /* 0x000fe2000bf05300 */
[----:B--2---:R-:W-:-:S05]  /*0080*/  SHF.R.U32.HI R101, RZ, 0x5, R108 ;  /* 0x00000005ff657819 */ /* 0x004fca000001166c */
[----:B------:R-:W2:Y:S02]  /*0090*/  SHFL.IDX PT, R0, R101, RZ, 0x1f ;  /* 0x00001fff65007589 */ /* 0x000ea400000e0000 */
[----:B--2---:R-:W-:Y:S01]  /*00a0*/  R2UR UR8, R0 ;  /* 0x00000000000872ca */ /* 0x004fe200000e0000 */
[----:B-1--4-:R-:W-:-:S14]  /*00b0*/  BRA.U UP0, `(.L_x_0) ;  /* 0x00000001002c7547 */ /* 0x012fdc000b800000 */
[----:B------:R-:W1:Y:S02]  /*00c0*/  LDCU.64 UR6, c[0x0][0x888] ;  /* 0x00011100ff0677ac */ /* 0x000e640008000a00 */
[----:B-1----:R-:W-:-:S04]  /*00d0*/  UISETP.NE.U32.AND UP0, UPT, UR6, URZ, UPT ;  /* 0x000000ff0600728c */ /* 0x002fc8000bf05070 */
[----:B------:R-:W-:-:S09]  /*00e0*/  UISETP.NE.AND.EX UP0, UPT, UR7, URZ, UPT, UP0 ;  /* 0x000000ff0700728c */ /* 0x000fd2000bf05300 */
[----:B------:R-:W-:Y:S05]  /*00f0*/  BRA.U !UP0, `(.L_x_1) ;  /* 0x0000000108107547 */ /* 0x000fea000b800000 */
[----:B------:R-:W1:Y:S02]  /*0100*/  LDC.64 R2, c[0x0][0x888] ;  /* 0x00022200ff027b82 */ /* 0x000e640000000a00 */
[----:B-1----:R1:W5:Y:S01]  /*0110*/  LDG.E R49, desc[UR46][R2.64] ;  /* 0x0000002e02317981 */ /* 0x002362000c1e1900 */
[----:B------:R-:W-:Y:S01]  /*0120*/  HFMA2 R96, -RZ, RZ, 0, 5.9604644775390625e-08 ;  /* 0x00000001ff607431 */ /* 0x000fe200000001ff */
[----:B------:R-:W-:Y:S05]  /*0130*/  BRA `(.L_x_0) ;  /* 0x00000000000c7947 */ /* 0x000fea0003800000 */
.L_x_1:
[----:B------:R-:W1:Y:S01]  /*0140*/  LDCU UR6, c[0x0][0x880] ;  /* 0x00011000ff0677ac */ /* 0x000e620008000800 */
[----:B------:R-:W-:Y:S01]  /*0150*/  HFMA2 R96, -RZ, RZ, 0, 5.9604644775390625e-08 ;  /* 0x00000001ff607431 */ /* 0x000fe200000001ff */
[----:B-1----:R-:W-:-:S07]  /*0160*/  MOV R49, UR6 ;  /* 0x0000000600317c02 */ /* 0x002fce0008000f00 */
.L_x_0:
[----:B------:R-:W2:Y:S02]  /*0170*/  LDCU.64 UR6, c[0x0][0x8b0] ;  /* 0x00011600ff0677ac */ /* 0x000ea40008000a00 */
[----:B--2---:R-:W-:-:S04]  /*0180*/  UISETP.NE.U32.AND UP0, UPT, UR6, URZ, UPT ;  /* 0x000000ff0600728c */ /* 0x004fc8000bf05070 */
[----:B------:R-:W-:-:S09]  /*0190*/  UISETP.NE.AND.EX UP0, UPT, UR7, URZ, UPT, UP0 ;  /* 0x000000ff0700728c */ /* 0x000fd2000bf05300 */
[----:B------:R-:W-:Y:S05]  /*01a0*/  BRA.U UP0, `(.L_x_2) ;  /* 0x0000000100247547 */ /* 0x000fea000b800000 */
[----:B------:R-:W2:Y:S02]  /*01b0*/  LDCU.64 UR6, c[0x0][0x8a8] ;  /* 0x00011500ff0677ac */ /* 0x000ea40008000a00 */
[----:B--2---:R-:W-:-:S04]  /*01c0*/  UISETP.NE.U32.AND UP0, UPT, UR6, URZ, UPT ;  /* 0x000000ff0600728c */ /* 0x004fc8000bf05070 */
[----:B------:R-:W-:-:S09]  /*01d0*/  UISETP.NE.AND.EX UP0, UPT, UR7, URZ, UPT, UP0 ;  /* 0x000000ff0700728c */ /* 0x000fd2000bf05300 */
[----:B------:R-:W-:Y:S05]  /*01e0*/  BRA.U !UP0, `(.L_x_3) ;  /* 0x00000001080c7547 */ /* 0x000fea000b800000 */
[----:B-1----:R-:W1:Y:S02]  /*01f0*/  LDC.64 R2, c[0x0][0x8a8] ;  /* 0x00022a00ff027b82 */ /* 0x002e640000000a00 */
[----:B-1----:R2:W5:Y:S01]  /*0200*/  LDG.E R47, desc[UR46][R2.64] ;  /* 0x0000002e022f7981 */ /* 0x002562000c1e1900 */
[----:B------:R-:W-:Y:S05]  /*0210*/  BRA `(.L_x_2) ;  /* 0x0000000000087947 */ /* 0x000fea0003800000 */
.L_x_3:
[----:B------:R-:W2:Y:S02]  /*0220*/  LDCU UR6, c[0x0][0x8a0] ;  /* 0x00011400ff0677ac */ /* 0x000ea40008000800 */
[----:B--2---:R-:W-:Y:S02]  /*0230*/  MOV R47, UR6 ;  /* 0x00000006002f7c02 */ /* 0x004fe40008000f00 */
.L_x_2:
[----:B------:R-:W-:Y:S01]  /*0240*/  IMAD.U32 R0, RZ, RZ, UR8 ;  /* 0x00000008ff007e24 */ /* 0x000fe2000f8e00ff */
[----:B------:R-:W-:Y:S04]  /*0250*/  BSSY.RECONVERGENT B0, `(.L_x_4) ;  /* 0x000000c000007945 */ /* 0x000fe80003800200 */
[C---:B------:R-:W-:Y:S02]  /*0260*/  ISETP.NE.OR P1, PT, R0.reuse, 0x1, !P5 ;  /* 0x000000010000780c */ /* 0x040fe40006f25670 */
[----:B------:R-:W-:-:S11]  /*0270*/  ISETP.NE.OR P0, PT, R0, 0x3, !P5 ;  /* 0x000000030000780c */ /* 0x000fd60006f05670 */
[----:B------:R-:W-:Y:S05]  /*0280*/  @P1 BRA `(.L_x_5) ;  /* 0x0000000000201947 */ /* 0x000fea0003800000 */
[----:B------:R-:W3:Y:S02]  /*0290*/  LDCU.64 UR6, c[0x0][0x348] ;  /* 0x00006900ff0677ac */ /* 0x000ee40008000a00 */
[----:B---3--:R-:W-:Y:S02]  /*02a0*/  UIADD3 UR10, UP1, UPT, UR6, 0x80, URZ ;  /* 0x00000080060a7890 */ /* 0x008fe4000ff3e0ff */
[----:B------:R-:W-:Y:S02]  /*02b0*/  UIADD3 UR6, UP0, UPT, UR6, 0x180, URZ ;  /* 0x0000018006067890 */ /* 0x000fe4000ff1e0ff */
[----:B------:R-:W-:Y:S02]  /*02c0*/  UIADD3.X UR11, UPT, UPT, URZ, UR7, URZ, UP1, !UPT ;  /* 0x00000007ff0b7290 */ /* 0x000fe40008ffe4ff */
[----:B------:R-:W-:-:S07]  /*02d0*/  UIADD3.X UR7, UPT, UPT, URZ, UR7, URZ, UP0, !UPT ;  /* 0x00000007ff077290 */ /* 0x000fce00087fe4ff */
[----:B------:R3:W-:Y:S02]  /*02e0*/  UTMACCTL.PF [UR10] ;  /* 0x000000000a0079b9 */ /* 0x0007e40008040000 */
[----:B------:R3:W-:Y:S02]  /*02f0*/  UTMACCTL.PF [UR6] ;  /* 0x00000000060079b9 */ /* 0x0007e40008040000 */
[----:B---3--:R-:W-:Y:S01]  /*0300*/  NOP ;  /* 0x0000000000007918 */ /* 0x008fe20000000000 */
.L_x_5:
[----:B------:R-:W-:Y:S05]  /*0310*/  BSYNC.RECONVERGENT B0 ;  /* 0x0000000000007941 */ /* 0x000fea0003800200 */
.L_x_4:
[----:B------:R-:W-:Y:S04]  /*0320*/  BSSY.RECONVERGENT B0, `(.L_x_6) ;  /* 0x000000a000007945 */ /* 0x000fe80003800200 */
        /* <DEDUP_REMOVED lines=9> */
.L_x_7:
[----:B------:R-:W-:Y:S05]  /*03c0*/  BSYNC.RECONVERGENT B0 ;  /* 0x0000000000007941 */ /* 0x000fea0003800200 */
.L_x_6:
[----:B------:R-:W3:Y:S01]  /*03d0*/  LDCU.64 UR6, c[0x0][0x888] ;  /* 0x00011100ff0677ac */ /* 0x000ee20008000a00 */
[----:B------:R-:W-:Y:S02]  /*03e0*/  UISETP.EQ.U32.AND UP1, UPT, UR4, URZ, UPT ;  /* 0x000000ff0400728c */ /* 0x000fe4000bf22070 */
[----:B------:R-:W-:Y:S02]  /*03f0*/  UPLOP3.LUT UP2, UPT, UPT, UPT, UPT, 0x80, 0x8 ;  /* 0x000000000008789c */ /* 0x000fe40003f4f070 */
[----:B---3--:R-:W-:-:S04]  /*0400*/  UISETP.NE.U32.AND UP0, UPT, UR6, URZ, UPT ;  /* 0x000000ff0600728c */ /* 0x008fc8000bf05070 */
[----:B------:R-:W-:-:S04]  /*0410*/  UISETP.NE.AND.EX UP0, UPT, UR7, URZ, UPT, UP0 ;  /* 0x000000ff0700728c */ /* 0x000fc8000bf05300 */
[----:B------:R-:W-:-:S04]  /*0420*/  UISETP.EQ.OR.EX UP3, UPT, UR5, URZ, !UP0, UP1 ;  /* 0x000000ff0500728c */ /* 0x000fc8000c762710 */
[----:B------:R-:W-:-:S05]  /*0430*/  UP2UR UR50, UPR, URZ, 0x8 ;  /* 0x00000008ff327883 */ /* 0x000fca0008000000 */
[----:B------:R-:W-:Y:S07]  /*0440*/  BRA.U !UP3, `(.L_x_8) ;  /* 0x000000010b207547 */ /* 0x000fee000b800000 */
[----:B------:R-:W-:Y:S01]  /*0450*/  UISETP.NE.U32.AND UP2, UPT, UR4, URZ, UPT ;  /* 0x000000ff0400728c */ /* 0x000fe2000bf45070 */
[----:B-----5:R-:W-:Y:S01]  /*0460*/  FSETP.NEU.AND P0, PT, R49, RZ, PT ;  /* 0x000000ff3100720b */ /* 0x020fe20003f0d000 */
[----:B------:R-:W-:Y:S02]  /*0470*/  USEL UR4, URZ, 0xffffffff, UP0 ;  /* 0xffffffffff047887 */ /* 0x000fe40008000000 */
[----:B------:R-:W-:-:S10]  /*0480*/  UISETP.NE.AND.EX UP2, UPT, UR5, URZ, UPT, UP2 ;  /* 0x000000ff0500728c */ /* 0x000fd4000bf45320 */
[----:B------:R-:W-:Y:S01]  /*0490*/  VOTEU.ANY UP1, P0 ;  /* 0x0000000000ff7886 */ /* 0x000fe20000020100 */
[----:B------:R-:W-:-:S04]  /*04a0*/  @!UP2 USEL UR4, URZ, 0xffffffff, UP1 ;  /* 0xffffffffff04a887 */ /* 0x000fc80008800000 */
[----:B------:R-:W-:-:S04]  /*04b0*/  ULOP3.LUT UR4, UR4, 0x1, URZ, 0xc0, !UPT ;  /* 0x0000000104047892 */ /* 0x000fc8000f8ec0ff */
[----:B------:R-:W-:-:S11]  /*04c0*/  UISETP.NE.U32.AND UP2, UPT, UR4, 0x1, UPT ;  /* 0x000000010400788c */ /* 0x000fd6000bf45070 */
.L_x_8:
[----:B-12---:R-:W1:Y:S01]  /*04d0*/  SHFL.IDX PT, R2, R101, RZ, 0x1f ;  /* 0x00001fff65027589 */ /* 0x006e6200000e0000 */
[----:B------:R-:W-:-:S04]  /*04e0*/  UISETP.NE.AND UP1, UPT, UR8, 0x2, UPT ;  /* 0x000000020800788c */ /* 0x000fc8000bf25270 */
[----:B------:R-:W-:Y:S01]  /*04f0*/  USEL UR6, URZ, 0x1, UP1 ;  /* 0x00000001ff067887 */ /* 0x000fe20008800000 */
[----:B-1----:R-:W-:-:S13]  /*0500*/  ISETP.NE.AND P0, PT, R2, RZ, PT ;  /* 0x000000ff0200720c */ /* 0x002fda0003f05270 */
[----:B------:R-:W-:Y:S05]  /*0510*/  @P0 BRA `(.L_x_9) ;  /* 0x0000000000500947 */ /* 0x000fea0003800000 */
[----:B------:R-:W1:Y:S01]  /*0520*/  S2UR UR5, SR_CgaCtaId ;  /* 0x00000000000579c3 */ /* 0x000e620000008800 */
[----:B------:R-:W-:Y:S01]  /*0530*/  UMOV UR7, 0x400 ;  /* 0x0000040000077882 */ /* 0x000fe20000000000 */
[----:B------:R-:W-:Y:S01]  /*0540*/  UMOV UR4, 0x1 ;  /* 0x0000000100047882 */ /* 0x000fe20000000000 */
[----:B------:R-:W-:Y:S01]  /*0550*/  ELECT P0, URZ, PT ;  /* 0x0000000000ff782f */ /* 0x000fe20003800000 */
[----:B------:R-:W-:-:S04]  /*0560*/  UIADD3 UR10, UPT, UPT, -UR4, 0x100000, URZ ;  /* 0x00100000040a7890 */ /* 0x000fc8000fffe1ff */
[----:B------:R-:W-:Y:S02]  /*0570*/  USHF.L.U32 UR11, UR10, 0xb, URZ ;  /* 0x0000000b0a0b7899 */ /* 0x000fe400080006ff */
[----:B------:R-:W-:Y:S02]  /*0580*/  USHF.L.U32 UR10, UR10, 0x1, URZ ;  /* 0x000000010a0a7899 */ /* 0x000fe400080006ff */
[----:B-1----:R-:W-:Y:S01]  /*0590*/  ULEA UR5, UR5, UR7, 0x18 ;  /* 0x0000000705057291 */ /* 0x002fe2000f8ec0ff */
[----:B------:R-:W1:Y:S11]  /*05a0*/  FENCE.VIEW.ASYNC.S ;  /* 0x00000000000073c6 */ /* 0x000e760000000000 */
[----:B-1----:R1:W2:Y:S01]  /*05b0*/  SYNCS.EXCH.64 URZ, [UR5], UR10 ;  /* 0x0000000a05ff75b2 */ /* 0x0022a20008000100 */
[----:B------:R1:W3:Y:S01]  /*05c0*/  SYNCS.EXCH.64 URZ, [UR5+0x28], UR10 ;  /* 0x0000280a05ff75b2 */ /* 0x0002e20008000100 */
[----:B------:R1:W4:Y:S01]  /*05d0*/  SYNCS.EXCH.64 URZ, [UR5+0x8], UR10 ;  /* 0x0000080a05ff75b2 */ /* 0x0003220008000100 */
[----:B------:R1:W1:Y:S01]  /*05e0*/  SYNCS.EXCH.64 URZ, [UR5+0x30], UR10 ;  /* 0x0000300a05ff75b2 */ /* 0x0002620008000100 */
[----:B------:R1:W1:Y:S01]  /*05f0*/  SYNCS.EXCH.64 URZ, [UR5+0x10], UR10 ;  /* 0x0000100a05ff75b2 */ /* 0x0002620008000100 */
[----:B------:R1:W1:Y:S01]  /*0600*/  SYNCS.EXCH.64 URZ, [UR5+0x38], UR10 ;  /* 0x0000380a05ff75b2 */ /* 0x0002620008000100 */
[----:B------:R1:W1:Y:S01]  /*0610*/  SYNCS.EXCH.64 URZ, [UR5+0x18], UR10 ;  /* 0x0000180a05ff75b2 */ /* 0x0002620008000100 */
[----:B------:R1:W1:Y:S01]  /*0620*/  SYNCS.EXCH.64 URZ, [UR5+0x40], UR10 ;  /* 0x0000400a05ff75b2 */ /* 0x0002620008000100 */
[----:B------:R1:W1:Y:S01]  /*0630*/  SYNCS.EXCH.64 URZ, [UR5+0x20], UR10 ;  /* 0x0000200a05ff75b2 */ /* 0x0002620008000100 */
[----:B------:R1:W1:Y:S01]  /*0640*/  SYNCS.EXCH.64 URZ, [UR5+0x48], UR10 ;  /* 0x0000480a05ff75b2 */ /* 0x0002620008000100 */
[----:B------:R-:W-:Y:S01]  /*0650*/  NOP ;  /* 0x0000000000007918 */ /* 0x000fe20000000000 */
.L_x_9:
[----:B------:R-:W2:Y:S01]  /*0660*/  SHFL.IDX PT, R2, R101, RZ, 0x1f ;  /* 0x00001fff65027589 */ /* 0x000ea200000e0000 */
[----:B------:R-:W-:Y:S01]  /*0670*/  NOP ;  /* 0x0000000000007918 */ /* 0x000fe20000000000 */
[----:B--2---:R-:W-:-:S13]  /*0680*/  ISETP.NE.AND P0, PT, R2, 0x1, PT ;  /* 0x000000010200780c */ /* 0x004fda0003f05270 */
[----:B------:R-:W-:Y:S05]  /*0690*/  @P0 BRA `(.L_x_10) ;  /* 0x0000000000580947 */ /* 0x000fea0003800000 */
[----:B------:R-:W2:Y:S01]  /*06a0*/  S2UR UR7, SR_CgaCtaId ;  /* 0x00000000000779c3 */ /* 0x000ea20000008800 */
[----:B------:R-:W-:Y:S01]  /*06b0*/  UMOV UR9, 0x400 ;  /* 0x0000040000097882 */ /* 0x000fe20000000000 */
[----:B-1----:R-:W-:Y:S01]  /*06c0*/  UMOV UR5, 0x20 ;  /* 0x0000002000057882 */ /* 0x002fe20000000000 */
[----:B------:R-:W-:Y:S01]  /*06d0*/  UMOV UR4, 0x80 ;  /* 0x0000008000047882 */ /* 0x000fe20000000000 */
[----:B------:R-:W-:-:S04]  /*06e0*/  UIADD3 UR10, UPT, UPT, -UR5, 0x100000, URZ ;  /* 0x00100000050a7890 */ /* 0x000fc8000fffe1ff */
[----:B------:R-:W-:Y:S02]  /*06f0*/  USHF.L.U32 UR11, UR10, 0xb, URZ ;  /* 0x0000000b0a0b7899 */ /* 0x000fe400080006ff */
[----:B------:R-:W-:Y:S02]  /*0700*/  USHF.L.U32 UR10, UR10, 0x1, URZ ;  /* 0x000000010a0a7899 */ /* 0x000fe400080006ff */
[----:B------:R-:W-:-:S04]  /*0710*/  UIADD3 UR4, UPT, UPT, -UR4, 0x100000, URZ ;  /* 0x0010000004047890 */ /* 0x000fc8000fffe1ff */
[----:B------:R-:W-:Y:S02]  /*0720*/  USHF.L.U32 UR5, UR4, 0xb, URZ ;  /* 0x0000000b04057899 */ /* 0x000fe400080006ff */
[----:B------:R-:W-:Y:S01]  /*0730*/  USHF.L.U32 UR4, UR4, 0x1, URZ ;  /* 0x0000000104047899 */ /* 0x000fe200080006ff */
[----:B------:R-:W-:Y:S01]  /*0740*/  ELECT P0, URZ, PT ;  /* 0x0000000000ff782f */ /* 0x000fe20003800000 */
[----:B--2---:R-:W-:Y:S01]  /*0750*/  ULEA UR7, UR7, UR9, 0x18 ;  /* 0x0000000907077291 */ /* 0x004fe2000f8ec0ff */
[----:B------:R-:W1:Y:S11]  /*0760*/  FENCE.VIEW.ASYNC.S ;  /* 0x00000000000073c6 */ /* 0x000e760000000000 */
[----:B-1----:R2:W1:Y:S01]  /*0770*/  SYNCS.EXCH.64 URZ, [UR7+0x50], UR10 ;  /* 0x0000500a07ff75b2 */ /* 0x0024620008000100 */
[----:B------:R2:W1:Y:S01]  /*0780*/  SYNCS.EXCH.64 URZ, [UR7+0x70], UR4 ;  /* 0x0000700407ff75b2 */ /* 0x0004620008000100 */
[----:B------:R2:W1:Y:S01]  /*0790*/  SYNCS.EXCH.64 URZ, [UR7+0x58], UR10 ;  /* 0x0000580a07ff75b2 */ /* 0x0004620008000100 */
[----:B------:R2:W1:Y:S01]  /*07a0*/  SYNCS.EXCH.64 URZ, [UR7+0x78], UR4 ;  /* 0x0000780407ff75b2 */ /* 0x0004620008000100 */
[----:B------:R2:W1:Y:S01]  /*07b0*/  SYNCS.EXCH.64 URZ, [UR7+0x60], UR10 ;  /* 0x0000600a07ff75b2 */ /* 0x0004620008000100 */
[----:B------:R2:W1:Y:S01]  /*07c0*/  SYNCS.EXCH.64 URZ, [UR7+0x80], UR4 ;  /* 0x0000800407ff75b2 */ /* 0x0004620008000100 */
[----:B------:R2:W1:Y:S01]  /*07d0*/  SYNCS.EXCH.64 URZ, [UR7+0x68], UR10 ;  /* 0x0000680a07ff75b2 */ /* 0x0004620008000100 */
[----:B------:R2:W1:Y:S02]  /*07e0*/  SYNCS.EXCH.64 URZ, [UR7+0x88], UR4 ;  /* 0x0000880407ff75b2 */ /* 0x0004640008000100 */
[----:B--2---:R-:W-:Y:S01]  /*07f0*/  NOP ;  /* 0x0000000000007918 */ /* 0x004fe20000000000 */
.L_x_10:
[----:B------:R-:W2:Y:S01]  /*0800*/  SHFL.IDX PT, R2, R101, RZ, 0x1f ;  /* 0x00001fff65027589 */ /* 0x000ea200000e0000 */
[----:B------:R-:W-:Y:S01]  /*0810*/  NOP ;  /* 0x0000000000007918 */ /* 0x000fe20000000000 */
[----:B--2---:R-:W-:-:S13]  /*0820*/  ISETP.NE.AND P0, PT, R2, 0x3, PT ;  /* 0x000000030200780c */ /* 0x004fda0003f05270 */
[----:B------:R-:W-:Y:S05]  /*0830*/  @P0 BRA `(.L_x_11) ;  /* 0x0000000000300947 */ /* 0x000fea0003800000 */
[----:B-1----:R-:W1:Y:S01]  /*0840*/  S2UR UR5, SR_CgaCtaId ;  /* 0x00000000000579c3 */ /* 0x002e620000008800 */
        /* <DEDUP_REMOVED lines=8> */
[----:B-1----:R2:W1:Y:S01]  /*08d0*/  SYNCS.EXCH.64 URZ, [UR5+0x90], UR10 ;  /* 0x0000900a05ff75b2 */ /* 0x0024620008000100 */
[----:B------:R2:W1:Y:S02]  /*08e0*/  SYNCS.EXCH.64 URZ, [UR5+0x98], UR10 ;  /* 0x0000980a05ff75b2 */ /* 0x0004640008000100 */
[----:B--2---:R-:W-:Y:S01]  /*08f0*/  NOP ;  /* 0x0000000000007918 */ /* 0x004fe20000000000 */
.L_x_11:
[----:B------:R-:W2:Y:S01]  /*0900*/  SHFL.IDX PT, R2, R101, RZ, 0x1f ;  /* 0x00001fff65027589 */ /* 0x000ea200000e0000 */
[----:B------:R-:W-:Y:S01]  /*0910*/  NOP ;  /* 0x0000000000007918 */ /* 0x000fe20000000000 */
[----:B--2---:R-:W-:-:S13]  /*0920*/  ISETP.NE.AND P0, PT, R2, 0x4, PT ;  /* 0x000000040200780c */ /* 0x004fda0003f05270 */
[----:B------:R-:W-:Y:S05]  /*0930*/  @P0 BRA `(.L_x_12) ;  /* 0x00000000004c0947 */ /* 0x000fea0003800000 */
[----:B-1----:R-:W1:Y:S01]  /*0940*/  S2UR UR5, SR_CgaCtaId ;  /* 0x00000000000579c3 */ /* 0x002e620000008800 */
[----:B------:R-:W-:Y:S01]  /*0950*/  UMOV UR9, 0x100 ;  /* 0x0000010000097882 */ /* 0x000fe20000000000 */
[----:B------:R-:W-:Y:S01]  /*0960*/  UMOV UR7, 0x400 ;  /* 0x0000040000077882 */ /* 0x000fe20000000000 */
[----:B------:R-:W-:Y:S01]  /*0970*/  USEL UR9, UR9, 0xe0, UP2 ;  /* 0x000000e009097887 */ /* 0x000fe20009000000 */
[----:B------:R-:W-:Y:S01]  /*0980*/  UMOV UR4, 0x1 ;  /* 0x0000000100047882 */ /* 0x000fe20000000000 */
[----:B------:R-:W-:Y:S01]  /*0990*/  ELECT P0, URZ, PT ;  /* 0x0000000000ff782f */ /* 0x000fe20003800000 */
[----:B------:R-:W-:-:S04]  /*09a0*/  UIADD3 UR10, UPT, UPT, -UR4, 0x100000, URZ ;  /* 0x00100000040a7890 */ /* 0x000fc8000fffe1ff */
[----:B------:R-:W-:Y:S02]  /*09b0*/  USHF.L.U32 UR11, UR10, 0xb, URZ ;  /* 0x0000000b0a0b7899 */ /* 0x000fe400080006ff */
[----:B------:R-:W-:Y:S02]  /*09c0*/  USHF.L.U32 UR10, UR10, 0x1, URZ ;  /* 0x000000010a0a7899 */ /* 0x000fe400080006ff */
[----:B------:R-:W-:-:S04]  /*09d0*/  UIADD3 UR12, UPT, UPT, -UR9, 0x100000, URZ ;  /* 0x00100000090c7890 */ /* 0x000fc8000fffe1ff */
[----:B------:R-:W-:Y:S02]  /*09e0*/  USHF.L.U32 UR13, UR12, 0xb, URZ ;  /* 0x0000000b0c0d7899 */ /* 0x000fe400080006ff */
[----:B------:R-:W-:Y:S02]  /*09f0*/  USHF.L.U32 UR12, UR12, 0x1, URZ ;  /* 0x000000010c0c7899 */ /* 0x000fe400080006ff */
[----:B-1----:R-:W-:Y:S01]  /*0a00*/  ULEA UR5, UR5, UR7, 0x18 ;  /* 0x0000000705057291 */ /* 0x002fe2000f8ec0ff */
[----:B------:R-:W1:Y:S11]  /*0a10*/  FENCE.VIEW.ASYNC.S ;  /* 0x00000000000073c6 */ /* 0x000e760000000000 */
[----:B-1----:R2:W1:Y:S01]  /*0a20*/  SYNCS.EXCH.64 URZ, [UR5+0xa0], UR10 ;  /* 0x0000a00a05ff75b2 */ /* 0x0024620008000100 */
[----:B------:R2:W1:Y:S01]  /*0a30*/  SYNCS.EXCH.64 URZ, [UR5+0xb0], UR12 ;  /* 0x0000b00c05ff75b2 */ /* 0x0004620008000100 */
[----:B------:R2:W1:Y:S01]  /*0a40*/  SYNCS.EXCH.64 URZ, [UR5+0xa8], UR10 ;  /* 0x0000a80a05ff75b2 */ /* 0x0004620008000100 */
[----:B------:R2:W1:Y:S02]  /*0a50*/  SYNCS.EXCH.64 URZ, [UR5+0xb8], UR12 ;  /* 0x0000b80c05ff75b2 */ /* 0x0004640008000100 */
[----:B--2---:R-:W-:Y:S01]  /*0a60*/  NOP ;  /* 0x0000000000007918 */ /* 0x004fe20000000000 */
.L_x_12:
        /* <DEDUP_REMOVED lines=26> */
.L_x_13:
        /* <DEDUP_REMOVED lines=18> */
.L_x_14:
[----:B-1----:R-:W1:Y:S01]  /*0d30*/  S2UR UR5, SR_CTAID.X ;  /* 0x00000000000579c3 */ /* 0x002e620000002500 */
[----:B------:R-:W-:-:S05]  /*0d40*/  CS2R.32 R95, SR_CgaSize ;  /* 0x00000000005f7805 */ /* 0x000fca0000008a00 */
[----:B------:R-:W-:-:S05]  /*0d50*/  IMAD R95, R95, -0xa0, RZ ;  /* 0xffffff605f5f7824 */ /* 0x000fca00078e02ff */
[----:B------:R-:W-:-:S14]  /*0d60*/  R2UR UR9, R95 ;  /* 0x000000005f0972ca */ /* 0x000fdc00000e0000 */
[----:B------:R-:W2:Y:S01]  /*0d70*/  LDCU UR9, c[0x0][UR9+0x2b0] ;  /* 0x00005600090977ac */ /* 0x000ea20008000800 */
[----:B------:R-:W-:Y:S01]  /*0d80*/  NOP ;  /* 0x0000000000007918 */ /* 0x000fe20000000000 */
[----:B------:R-:W-:-:S05]  /*0d90*/  CS2R.32 R95, SR_CgaSize ;  /* 0x00000000005f7805 */ /* 0x000fca0000008a00 */
[----:B------:R-:W-:-:S05]  /*0da0*/  IMAD R95, R95, -0xa0, RZ ;  /* 0xffffff605f5f7824 */ /* 0x000fca00078e02ff */
[----:B------:R-:W-:-:S14]  /*0db0*/  R2UR UR7, R95 ;  /* 0x000000005f0772ca */ /* 0x000fdc00000e0000 */
[----:B------:R-:W3:Y:S01]  /*0dc0*/  LDCU UR7, c[0x0][UR7+0x2b4] ;  /* 0x00005680070777ac */ /* 0x000ee20008000800 */
[----:B------:R-:W4:Y:S08]  /*0dd0*/  S2UR UR4, SR_CTAID.Y ;  /* 0x00000000000479c3 */ /* 0x000f300000002600 */
[----:B------:R-:W3:Y:S01]  /*0de0*/  LDC R10, c[0x0][0xb24] ;  /* 0x0002c900ff0a7b82 */ /* 0x000ee20000000800 */
[----:B-1----:R-:W-:-:S02]  /*0df0*/  I2FP.F32.U32 R95, UR5 ;  /* 0x00000005005f7c45 */ /* 0x002fc40008201000 */
[----:B------:R-:W-:-:S05]  /*0e00*/  CS2R.32 R3, SR_CgaSize ;  /* 0x0000000000037805 */ /* 0x000fca0000008a00 */
[----:B------:R-:W-:-:S06]  /*0e10*/  IMAD R3, R3, -0xa0, RZ ;  /* 0xffffff6003037824 */ /* 0x000fcc00078e02ff */
[----:B------:R-:W1:Y:S01]  /*0e20*/  LDC R3, c[0x0][R3+0x2a0] ;  /* 0x0000a80003037b82 */ /* 0x000e620000000800 */
[----:B------:R-:W-:Y:S01]  /*0e30*/  MOV R15, UR5 ;  /* 0x00000005000f7c02 */ /* 0x000fe20008000f00 */
[----:B--2---:R-:W-:Y:S01]  /*0e40*/  FMUL R95, R95, UR9 ;  /* 0x000000095f5f7c20 */ /* 0x004fe20008400000 */
[----:B----4-:R-:W-:Y:S02]  /*0e50*/  I2FP.F32.U32 R94, UR4 ;  /* 0x00000004005e7c45 */ /* 0x010fe40008201000 */
[----:B------:R-:W-:-:S05]  /*0e60*/  CS2R.32 R2, SR_CgaSize ;  /* 0x0000000000027805 */ /* 0x000fca0000008a00 */
[----:B------:R-:W-:-:S06]  /*0e70*/  IMAD R2, R2, -0xa0, RZ ;  /* 0xffffff6002027824 */ /* 0x000fcc00078e02ff */
[----:B------:R-:W2:Y:S01]  /*0e80*/  LDC R2, c[0x0][R2+0x2a4] ;  /* 0x0000a90002027b82 */ /* 0x000ea20000000800 */
[----:B------:R-:W-:Y:S01]  /*0e90*/  MOV R14, UR4 ;  /* 0x00000004000e7c02 */ /* 0x000fe20008000f00 */
[----:B------:R-:W4:Y:S01]  /*0ea0*/  F2I.U32.TRUNC.NTZ R95, R95 ;  /* 0x0000005f005f7305 */ /* 0x000f22000020f000 */
[----:B---3--:R-:W-:-:S05]  /*0eb0*/  FMUL R94, R94, UR7 ;  /* 0x000000075e5e7c20 */ /* 0x008fca0008400000 */
[----:B------:R-:W-:Y:S01]  /*0ec0*/  BAR.SYNC.DEFER_BLOCKING 0x0 ;  /* 0x0000000000007b1d */ /* 0x000fe20000010000 */
[----:B------:R-:W-:-:S05]  /*0ed0*/  ISETP.GE.AND P0, PT, R10, 0x1, PT ;  /* 0x000000010a00780c */ /* 0x000fca0003f06270 */
[----:B------:R-:W3:Y:S02]  /*0ee0*/  F2I.U32.TRUNC.NTZ R94, R94 ;  /* 0x0000005e005e7305 */ /* 0x000ee4000020f000 */
[----:B------:R-:W2:Y:S01]  /*0ef0*/  S2UR UR36, SR_CTAID.Z ;  /* 0x00000000002479c3 */ /* 0x000ea20000002700 */
[----:B----4-:R-:W-:-:S05]  /*0f00*/  IADD3 R95, PT, PT, -R95, RZ, RZ ;  /* 0x000000ff5f5f7210 */ /* 0x010fca0007ffe1ff */
[----:B-1----:R-:W-:Y:S01]  /*0f10*/  IMAD R95, R3, R95, UR5 ;  /* 0x00000005035f7e24 */ /* 0x002fe2000f8e025f */
[----:B---3--:R-:W-:-:S05]  /*0f20*/  IADD3 R94, PT, PT, -R94, RZ, RZ ;  /* 0x000000ff5e5e7210 */ /* 0x008fca0007ffe1ff */
[----:B--2---:R-:W-:Y:S01]  /*0f30*/  IMAD R94, R2, R94, UR4 ;  /* 0x00000004025e7e24 */ /* 0x004fe2000f8e025e */
[----:B------:R-:W-:Y:S06]  /*0f40*/  @!P0 BRA `(.L_x_15) ;  /* 0x0000000000b88947 */ /* 0x000fec0003800000 */
[----:B------:R-:W1:Y:S01]  /*0f50*/  LDC.64 R4, c[0x0][0xb18] ;  /* 0x0002c600ff047b82 */ /* 0x000e620000000a00 */
[----:B------:R-:W-:-:S07]  /*0f60*/  ISETP.NE.AND P0, PT, R10, 0x1, PT ;  /* 0x000000010a00780c */ /* 0x000fce0003f05270 */
[----:B------:R-:W2:Y:S08]  /*0f70*/  LDC R9, c[0x0][0xb0c] ;  /* 0x0002c300ff097b82 */ /* 0x000eb00000000800 */
[----:B------:R-:W3:Y:S08]  /*0f80*/  LDC R12, c[0x0][0x370] ;  /* 0x0000dc00ff0c7b82 */ /* 0x000ef00000000800 */
[----:B------:R-:W4:Y:S01]  /*0f90*/  LDC R11, c[0x0][0x374] ;  /* 0x0000dd00ff0b7b82 */ /* 0x000f220000000800 */
[----:B-1----:R-:W-:-:S07]  /*0fa0*/  ISETP.NE.AND P1, PT, R4, 0x1, PT ;  /* 0x000000010400780c */ /* 0x002fce0003f25270 */
[----:B------:R-:W3:Y:S01]  /*0fb0*/  LDC.64 R6, c[0x0][0xb10] ;  /* 0x0002c400ff067b82 */ /* 0x000ee20000000a00 */
[----:B--2---:R-:W-:-:S07]  /*0fc0*/  ISETP.NE.AND P2, PT, R9, 0x1, PT ;  /* 0x000000010900780c */ /* 0x004fce0003f45270 */
[----:B------:R-:W1:Y:S08]  /*0fd0*/  LDC R8, c[0x0][0xb20] ;  /* 0x0002c800ff087b82 */ /* 0x000e700000000800 */
[----:B------:R-:W2:Y:S01]  /*0fe0*/  LDC.64 R2, c[0x0][0xb28] ;  /* 0x0002ca00ff027b82 */ /* 0x000ea20000000a00 */
[----:B----4-:R-:W-:-:S04]  /*0ff0*/  IMAD.HI.U32 R13, R11, R5, RZ ;  /* 0x000000050b0d7227 */ /* 0x010fc800078e00ff */
[----:B------:R-:W-:-:S04]  /*1000*/  IMAD.HI.U32 R5, R14, R5, RZ ;  /* 0x000000050e057227 */ /* 0x000fc800078e00ff */
[----:B---3--:R-:W-:-:S05]  /*1010*/  IMAD.HI.U32 R16, R12, R6, RZ ;  /* 0x000000060c107227 */ /* 0x008fca00078e00ff */
[-C--:B------:R-:W-:Y:S01]  /*1020*/  @P2 SHF.R.U32.HI R12, RZ, R7.reuse, R16 ;  /* 0x00000007ff0c2219 */ /* 0x080fe20000011610 */
[----:B------:R-:W-:Y:S01]  /*1030*/  IMAD.HI.U32 R16, R15, R6, RZ ;  /* 0x000000060f107227 */ /* 0x000fe200078e00ff */
[-C--:B-1----:R-:W-:Y:S02]  /*1040*/  @P1 SHF.R.U32.HI R11, RZ, R8.reuse, R13 ;  /* 0x00000008ff0b1219 */ /* 0x082fe4000001160d */
[----:B------:R-:W-:Y:S02]  /*1050*/  SHF.R.U32.HI R5, RZ, R8, R5 ;  /* 0x00000008ff057219 */ /* 0x000fe40000011605 */
[----:B------:R-:W-:Y:S02]  /*1060*/  SHF.R.U32.HI R16, RZ, R7, R16 ;  /* 0x00000007ff107219 */ /* 0x000fe40000011610 */
[----:B------:R-:W-:Y:S01]  /*1070*/  SEL R5, R14, R5, !P1 ;  /* 0x000000050e057207 */ /* 0x000fe20004800000 */
[----:B--2---:R-:W-:Y:S01]  /*1080*/  IMAD.HI.U32 R13, R11, R2, RZ ;  /* 0x000000020b0d7227 */ /* 0x004fe200078e00ff */
[----:B------:R-:W-:-:S03]  /*1090*/  SEL R16, R15, R16, !P2 ;  /* 0x000000100f107207 */ /* 0x000fc60005000000 */
[----:B------:R-:W-:Y:S01]  /*10a0*/  IMAD.HI.U32 R6, R12, R2, RZ ;  /* 0x000000020c067227 */ /* 0x000fe200078e00ff */
[----:B------:R-:W-:-:S04]  /*10b0*/  @P0 SHF.R.U32.HI R11, RZ, R3, R13 ;  /* 0x00000003ff0b0219 */ /* 0x000fc8000001160d */
[----:B------:R-:W-:Y:S01]  /*10c0*/  @P0 SHF.R.U32.HI R12, RZ, R3, R6 ;  /* 0x00000003ff0c0219 */ /* 0x000fe20000011606 */
[----:B------:R-:W-:-:S04]  /*10d0*/  IMAD R11, R11, R10, RZ ;  /* 0x0000000a0b0b7224 */ /* 0x000fc800078e02ff */
[----:B------:R-:W-:Y:S01]  /*10e0*/  IMAD R6, R12, R10, RZ ;  /* 0x0000000a0c067224 */ /* 0x000fe200078e02ff */
[----:B------:R-:W-:-:S04]  /*10f0*/  ISETP.GE.AND P1, PT, R5, R11, PT ;  /* 0x0000000b0500720c */ /* 0x000fc80003f26270 */
[----:B------:R-:W-:Y:S01]  /*1100*/  ISETP.GE.OR P1, PT, R16, R6, P1 ;  /* 0x000000061000720c */ /* 0x000fe20000f26670 */
[----:B------:R-:W-:-:S05]  /*1110*/  IMAD.HI.U32 R6, R5, R2, RZ ;  /* 0x0000000205067227 */ /* 0x000fca00078e00ff */
[----:B------:R-:W-:-:S04]  /*1120*/  SHF.R.U32.HI R6, RZ, R3, R6 ;  /* 0x00000003ff067219 */ /* 0x000fc80000011606 */
[----:B------:R-:W-:-:S03]  /*1130*/  SEL R6, R5, R6, !P0 ;  /* 0x0000000605067207 */ /* 0x000fc60004000000 */
[----:B------:R-:W-:Y:S01]  /*1140*/  @!P1 IMAD.HI.U32 R7, R16, R2, RZ ;  /* 0x0000000210079227 */ /* 0x000fe200078e00ff */
[----:B------:R-:W-:-:S04]  /*1150*/  IADD3 R2, PT, PT, -R6, RZ, RZ ;  /* 0x000000ff06027210 */ /* 0x000fc80007ffe1ff */
[----:B------:R-:W-:Y:S01]  /*1160*/  @!P1 SHF.R.U32.HI R3, RZ, R3, R7 ;  /* 0x00000003ff039219 */ /* 0x000fe20000011607 */
[----:B------:R-:W-:Y:S01]  /*1170*/  IMAD R2, R10, R2, R5 ;  /* 0x000000020a027224 */ /* 0x000fe200078e0205 */
[----:B------:R-:W-:Y:S02]  /*1180*/  IADD3 R7, PT, PT, -R5, RZ, RZ ;  /* 0x000000ff05077210 */ /* 0x000fe40007ffe1ff */
[----:B------:R-:W-:-:S03]  /*1190*/  @!P1 SEL R3, R16, R3, !P0 ;  /* 0x0000000310039207 */ /* 0x000fc60004000000 */
[----:B------:R-:W-:Y:S02]  /*11a0*/  IMAD R7, R4, R7, R14 ;  /* 0x0000000704077224 */ /* 0x000fe400078e020e */
[--C-:B------:R-:W-:Y:S02]  /*11b0*/  @!P1 IMAD.IADD R6, R6, 0x1, -R3.reuse ;  /* 0x0000000106069824 */ /* 0x100fe400078e0a03 */
[----:B------:R-:W-:Y:S01]  /*11c0*/  @!P1 IMAD R3, R2, R12, R3 ;  /* 0x0000000c02039224 */ /* 0x000fe200078e0203 */
[----:B------:R-:W-:Y:S01]  /*11d0*/  IADD3 R2, PT, PT, -R16, RZ, RZ ;  /* 0x000000ff10027210 */ /* 0x000fe20007ffe1ff */
[----:B------:R-:W-:Y:S02]  /*11e0*/  @!P1 IMAD R5, R6, R10, R16 ;  /* 0x0000000a06059224 */ /* 0x000fe400078e0210 */
[----:B------:R-:W-:Y:S02]  /*11f0*/  @!P1 IMAD.MOV.U32 R16, RZ, RZ, R3 ;  /* 0x000000ffff109224 */ /* 0x000fe400078e0003 */
[----:B------:R-:W-:-:S02]  /*1200*/  IMAD R2, R9, R2, R15 ;  /* 0x0000000209027224 */ /* 0x000fc400078e020f */
[----:B------:R-:W-:Y:S02]  /*1210*/  IMAD R14, R5, R4, R7 ;  /* 0x00000004050e7224 */ /* 0x000fe400078e0207 */
[----:B------:R-:W-:Y:S02]  /*1220*/  IMAD R15, R16, R9, R2 ;  /* 0x00000009100f7224 */ /* 0x000fe400078e0202 */
.L_x_15:
[----:B------:R-:W1:Y:S01]  /*1230*/  LDCU UR4, c[0x0][0xb30] ;  /* 0x00016600ff0477ac */ /* 0x000e620008000800 */
[----:B------:R-:W2:Y:S08]  /*1240*/  S2UR UR37, SR_CgaCtaId ;  /* 0x00000000002579c3 */ /* 0x000eb00000008800 */
[----:B------:R-:W3:Y:S01]  /*1250*/  LDC R40, c[0x0][0xb24] ;  /* 0x0002c900ff287b82 */ /* 0x000ee20000000800 */
[----:B-1----:R-:W-:-:S09]  /*1260*/  UISETP.NE.AND UP1, UPT, UR4, 0x1, UPT ;  /* 0x000000010400788c */ /* 0x002fd2000bf25270 */
[----:B--2---:R-:W-:Y:S05]  /*1270*/  BRA.U UP1, `(.L_x_16) ;  /* 0x0000000101407547 */ /* 0x004fea000b800000 */
[----:B------:R-:W1:Y:S08]  /*1280*/  LDC.64 R4, c[0x0][0xb10] ;  /* 0x0002c400ff047b82 */ /* 0x000e700000000a00 */
[----:B------:R-:W2:Y:S08]  /*1290*/  LDC.64 R2, c[0x0][0xb18] ;  /* 0x0002c600ff027b82 */ /* 0x000eb00000000a00 */
[----:B------:R-:W4:Y:S08]  /*12a0*/  LDC R6, c[0x0][0xb20] ;  /* 0x0002c800ff067b82 */ /* 0x000f300000000800 */
[----:B------:R-:W3:Y:S01]  /*12b0*/  LDC R7, c[0x0][0xb0c] ;  /* 0x0002c300ff077b82 */ /* 0x000ee20000000800 */
[----:B-1----:R-:W-:-:S05]  /*12c0*/  IMAD.HI.U32 R4, R15, R4, RZ ;  /* 0x000000040f047227 */ /* 0x002fca00078e00ff */
[----:B------:R-:W-:Y:S01]  /*12d0*/  SHF.R.U32.HI R4, RZ, R5, R4 ;  /* 0x00000005ff047219 */ /* 0x000fe20000011604 */
[----:B--2---:R-:W-:Y:S01]  /*12e0*/  IMAD.HI.U32 R3, R14, R3, RZ ;  /* 0x000000030e037227 */ /* 0x004fe200078e00ff */
[----:B------:R-:W-:-:S04]  /*12f0*/  ISETP.NE.AND P0, PT, R2, 0x1, PT ;  /* 0x000000010200780c */ /* 0x000fc80003f05270 */
[----:B----4-:R-:W-:-:S04]  /*1300*/  SHF.R.U32.HI R3, RZ, R6, R3 ;  /* 0x00000006ff037219 */ /* 0x010fc80000011603 */
[----:B------:R-:W-:Y:S02]  /*1310*/  SEL R3, R14, R3, !P0 ;  /* 0x000000030e037207 */ /* 0x000fe40004000000 */
[----:B---3--:R-:W-:-:S04]  /*1320*/  ISETP.NE.AND P1, PT, R7, 0x1, PT ;  /* 0x000000010700780c */ /* 0x008fc80003f25270 */
[----:B------:R-:W-:-:S05]  /*1330*/  SEL R4, R15, R4, !P1 ;  /* 0x000000040f047207 */ /* 0x000fca0004800000 */
[----:B------:R-:W-:Y:S02]  /*1340*/  IMAD.IADD R5, R3, 0x1, -R4 ;  /* 0x0000000103057824 */ /* 0x000fe400078e0a04 */
[----:B------:R-:W-:Y:S02]  /*1350*/  IMAD.IADD R3, R4, 0x1, -R3 ;  /* 0x0000000104037824 */ /* 0x000fe400078e0a03 */
[----:B------:R-:W-:Y:S02]  /*1360*/  IMAD R15, R5, R7, R15 ;  /* 0x00000007050f7224 */ /* 0x000fe400078e020f */
[----:B------:R-:W-:-:S07]  /*1370*/  IMAD R14, R3, R2, R14 ;  /* 0x00000002030e7224 */ /* 0x000fce00078e020e */
.L_x_16:
[----:B------:R-:W-:Y:S01]  /*1380*/  BAR.SYNC.DEFER_BLOCKING 0x0 ;  /* 0x0000000000007b1d */ /* 0x000fe20000010000 */
[----:B------:R-:W-:Y:S01]  /*1390*/  UISETP.NE.AND UP1, UPT, UR8, 0x2, UPT ;  /* 0x000000020800788c */ /* 0x000fe2000bf25270 */
[----:B------:R-:W-:Y:S02]  /*13a0*/  ISETP.NE.OR P5, PT, R0, 0x2, !P5 ;  /* 0x000000020000780c */ /* 0x000fe40006fa5670 */
[----:B------:R-:W-:-:S06]  /*13b0*/  LOP3.LUT R2, R108, 0x1f, RZ, 0xc0, !PT ;  /* 0x0000001f6c027812 */ /* 0x000fcc00078ec0ff */
[----:B------:R-:W-:Y:S05]  /*13c0*/  BRA.U UP1, `(.L_x_17) ;  /* 0x0000001101807547 */ /* 0x000fea000b800000 */
[----:B------:R-:W1:Y:S01]  /*13d0*/  LDCU UR13, c[0x0][0x38c] ;  /* 0x00007180ff0d77ac */ /* 0x000e620008000800 */
[----:B------:R-:W2:Y:S01]  /*13e0*/  LDC R8, c[0x0][0x370] ;  /* 0x0000dc00ff087b82 */ /* 0x000ea20000000800 */
[----:B------:R-:W-:Y:S01]  /*13f0*/  PLOP3.LUT P1, PT, PT, PT, UP2, 0x80, 0x8 ;  /* 0x000000000008781c */ /* 0x000fe20003f2f028 */
[----:B------:R-:W-:Y:S01]  /*1400*/  IMAD.MOV.U32 R17, RZ, RZ, 0x1 ;  /* 0x00000001ff117424 */ /* 0x000fe200078e00ff */
[----:B------:R-:W-:Y:S01]  /*1410*/  ISETP.EQ.OR P4, PT, R2, RZ, P5 ;  /* 0x000000ff0200720c */ /* 0x000fe20002f82670 */
[----:B------:R-:W-:Y:S01]  /*1420*/  IMAD.MOV.U32 R16, RZ, RZ, RZ ;  /* 0x000000ffff107224 */ /* 0x000fe200078e00ff */
[----:B------:R-:W-:Y:S02]  /*1430*/  PLOP3.LUT P1, PT, P1, PT, PT, 0x8, 0x80 ;  /* 0x000000000080781c */ /* 0x000fe40000f2e170 */
[----:B------:R-:W-:Y:S01]  /*1440*/  CS2R R12, SRZ ;  /* 0x00000000000c7805 */ /* 0x000fe2000001ff00 */
[----:B------:R-:W-:Y:S01]  /*1450*/  IMAD.MOV.U32 R11, RZ, RZ, 0x1 ;  /* 0x00000001ff0b7424 */ /* 0x000fe200078e00ff */
[----:B------:R-:W4:Y:S01]  /*1460*/  LDC R0, c[0x0][0x374] ;  /* 0x0000dd00ff007b82 */ /* 0x000f220000000800 */
[----:B------:R-:W2:Y:S01]  /*1470*/  LDCU.64 UR22, c[0x0][0x348] ;  /* 0x00006900ff1677ac */ /* 0x000ea20008000a00 */
[----:B------:R-:W-:Y:S01]  /*1480*/  UMOV UR6, URZ ;  /* 0x000000ff00067c82 */ /* 0x000fe20008000000 */
[----:B-1----:R-:W-:-:S04]  /*1490*/  UIADD3 UR5, UPT, UPT, UR13, 0x7f, URZ ;  /* 0x0000007f0d057890 */ /* 0x002fc8000fffe0ff */
[----:B------:R-:W-:-:S04]  /*14a0*/  USHF.R.S32.HI UR4, URZ, 0x1f, UR5 ;  /* 0x0000001fff047899 */ /* 0x000fc80008011405 */
[----:B------:R-:W-:-:S04]  /*14b0*/  ULEA.HI UR4, UR4, UR5, URZ, 0x7 ;  /* 0x0000000504047291 */ /* 0x000fc8000f8f38ff */
[----:B------:R-:W-:Y:S02]  /*14c0*/  USHF.R.S32.HI UR15, URZ, 0x7, UR4 ;  /* 0x00000007ff0f7899 */ /* 0x000fe40008011404 */
[----:B------:R-:W-:Y:S02]  /*14d0*/  UIADD3 UR4, UPT, UPT, UR13, -0x1, URZ ;  /* 0xffffffff0d047890 */ /* 0x000fe4000fffe0ff */
[----:B------:R-:W-:Y:S02]  /*14e0*/  UISETP.LT.U32.AND UP0, UPT, UR15, 0x5, UPT ;  /* 0x000000050f00788c */ /* 0x000fe4000bf01070 */
[----:B------:R-:W-:Y:S02]  /*14f0*/  UISETP.GE.U32.AND UP1, UPT, UR4, -0xff, UPT ;  /* 0xffffff010400788c */ /* 0x000fe4000bf26070 */
[----:B------:R-:W-:Y:S02]  /*1500*/  USEL UR14, UR15, 0x5, UP0 ;  /* 0x000000050f0e7887 */ /* 0x000fe40008000000 */
[----:B------:R-:W-:-:S02]  /*1510*/  UIADD3 UR13, UPT, UPT, UR13, 0xfe, URZ ;  /* 0x000000fe0d0d7890 */ /* 0x000fc4000fffe0ff */
[----:B------:R-:W-:Y:S02]  /*1520*/  UIADD3 UR5, UPT, UPT, UR14, -0x1, URZ ;  /* 0xffffffff0e057890 */ /* 0x000fe4000fffe0ff */
[----:B------:R-:W-:-:S03]  /*1530*/  UIADD3 UR7, UPT, UPT, UR15, -UR14, URZ ;  /* 0x8000000e0f077290 */ /* 0x000fc6000fffe0ff */
[----:B------:R-:W-:-:S04]  /*1540*/  @UP1 UIADD3 UR5, UPT, UPT, UR14, URZ, URZ ;  /* 0x000000ff0e051290 */ /* 0x000fc8000fffe0ff */
[----:B--2---:R-:W-:-:S12]  /*1550*/  UIADD3 UR5, UPT, UPT, UR5, 0x1, URZ ;  /* 0x0000000105057890 */ /* 0x004fd8000fffe0ff */
.L_x_35:
[----:B------:R-:W-:Y:S01]  /*1560*/  UISETP.NE.AND UP0, UPT, UR37, URZ, UPT ;  /* 0x000000ff2500728c */ /* 0x000fe2000bf05270 */
[----:B------:R-:W1:Y:S08]  /*1570*/  S2UR UR37, SR_CgaCtaId ;  /* 0x00000000002579c3 */ /* 0x000e700000008800 */
[----:B------:R-:W-:Y:S05]  /*1580*/  BRA.U UP0, `(.L_x_18) ;  /* 0x0000000100347547 */ /* 0x000fea000b800000 */
[----:B------:R-:W2:Y:S01]  /*1590*/  S2R R2, SR_CgaCtaId ;  /* 0x0000000000027919 */ /* 0x000ea20000008800 */
[----:B------:R-:W-:-:S04]  /*15a0*/  MOV R3, 0x400 ;  /* 0x0000040000037802 */ /* 0x000fc80000000f00 */
[----:B--2---:R-:W-:Y:S02]  /*15b0*/  LEA R2, R2, R3, 0x18 ;  /* 0x0000000302027211 */ /* 0x004fe400078ec0ff */
[----:B------:R-:W-:-:S03]  /*15c0*/  SHF.L.U32 R3, R11, 0x1f, RZ ;  /* 0x0000001f0b037819 */ /* 0x000fc600000006ff */
[----:B------:R-:W-:-:S04]  /*15d0*/  IMAD R2, R12, 0x8, R2 ;  /* 0x000000080c027824 */ /* 0x000fc800078e0202 */
[----:B------:R-:W2:Y:S02]  /*15e0*/  SYNCS.PHASECHK.TRANS64.TRYWAIT P0, [R2+URZ+0x110], R3 ;  /* 0x00011003020075a7 */ /* 0x000ea400080011ff */
[----:B--2---:R-:W-:Y:S05]  /*15f0*/  @!P0 BRA `(.L_x_19) ;  /* 0x0000007800a48947 */ /* 0x004fea0003800000 */
.L_x_126:
[----:B------:R-:W-:Y:S01]  /*1600*/  VIADD R12, R12, 0x1 ;  /* 0x000000010c0c7836 */ /* 0x000fe20000000000 */
[----:B------:R2:W-:Y:S04]  /*1610*/  SYNCS.ARRIVE.TRANS64.A1T0 RZ, [R2+URZ+0x100], RZ ;  /* 0x000100ff02ff79a7 */ /* 0x0005e800081000ff */
[----:B------:R-:W-:-:S04]  /*1620*/  ISETP.NE.AND P0, PT, R12, 0x2, PT ;  /* 0x000000020c00780c */ /* 0x000fc80003f05270 */
[----:B------:R-:W-:Y:S02]  /*1630*/  SEL R12, R12, RZ, P0 ;  /* 0x000000ff0c0c7207 */ /* 0x000fe40000000000 */
[----:B--2---:R-:W-:-:S04]  /*1640*/  SEL R2, RZ, 0x1, P0 ;  /* 0x00000001ff027807 */ /* 0x004fc80000000000 */
[----:B------:R-:W-:-:S07]  /*1650*/  LOP3.LUT R11, R11, R2, RZ, 0x3c, !PT ;  /* 0x000000020b0b7212 */ /* 0x000fce00078e3cff */
.L_x_18:
[----:B------:R-:W-:Y:S01]  /*1660*/  UMOV UR4, 0x400 ;  /* 0x0000040000047882 */ /* 0x000fe20000000000 */
[----:B------:R-:W-:Y:S01]  /*1670*/  SHF.L.U32 R2, R17, 0x1f, RZ ;  /* 0x0000001f11027819 */ /* 0x000fe200000006ff */
[----:B-1----:R-:W-:Y:S01]  /*1680*/  ULEA UR4, UR37, UR4, 0x18 ;  /* 0x0000000425047291 */ /* 0x002fe2000f8ec0ff */
[----:B------:R-:W-:Y:S01]  /*1690*/  R2UR UR34, R15 ;  /* 0x000000000f2272ca */ /* 0x000fe200000e0000 */
[----:B------:R-:W-:Y:S01]  /*16a0*/  UISETP.GE.U32.AND UP0, UPT, UR13, 0xff, UPT ;  /* 0x000000ff0d00788c */ /* 0x000fe2000bf06070 */
[----:B------:R-:W-:Y:S01]  /*16b0*/  R2UR UR11, R14 ;  /* 0x000000000e0b72ca */ /* 0x000fe200000e0000 */
[----:B------:R-:W-:Y:S01]  /*16c0*/  ULEA UR8, UR6, UR4, 0x3 ;  /* 0x0000000406087291 */ /* 0x000fe2000f8e18ff */
[----:B------:R-:W-:-:S08]  /*16d0*/  UMOV UR24, URZ ;  /* 0x000000ff00187c82 */ /* 0x000fd00008000000 */
[----:B------:R1:W2:Y:S01]  /*16e0*/  SYNCS.PHASECHK.TRANS64.TRYWAIT P0, [UR8+0x28], R2 ;  /* 0x00002802ff0075a7 */ /* 0x0002a20008001108 */
[----:B------:R-:W-:Y:S02]  /*16f0*/  USHF.L.U32 UR34, UR34, 0x6, URZ ;  /* 0x0000000622227899 */ /* 0x000fe400080006ff */
[----:B------:R-:W-:Y:S01]  /*1700*/  USHF.L.U32 UR11, UR11, 0x8, URZ ;  /* 0x000000080b0b7899 */ /* 0x000fe200080006ff */
[----:B------:R-:W-:Y:S11]  /*1710*/  BRA.U !UP0, `(.L_x_20) ;  /* 0x0000000108a87547 */ /* 0x000ff6000b800000 */
[----:B------:R-:W-:Y:S01]  /*1720*/  UMOV UR16, URZ ;  /* 0x000000ff00107c82 */ /* 0x000fe20008000000 */
[----:B------:R-:W-:-:S05]  /*1730*/  UMOV UR17, UR6 ;  /* 0x0000000600117c82 */ /* 0x000fca0008000000 */
.L_x_25:
[----:B-1----:R-:W-:Y:S01]  /*1740*/  ULEA UR33, UR17, UR4, 0x3 ;  /* 0x0000000411217291 */ /* 0x002fe2000f8e18ff */
[----:B--2---:R-:W-:Y:S01]  /*1750*/  @!P5 MOV R3, 0xa000 ;  /* 0x0000a0000003d802 */ /* 0x004fe20000000f00 */
[----:B--2---:R-:W-:Y:S10]  /*1760*/  @P0 BRA `(.L_x_21) ;  /* 0x00000000000c0947 */ /* 0x004ff40003800000 */
[----:B------:R-:W-:-:S04]  /*1770*/  SHF.L.U32 R4, R17, 0x1f, RZ ;  /* 0x0000001f11047819 */ /* 0x000fc800000006ff */
[----:B------:R-:W2:Y:S02]  /*1780*/  SYNCS.PHASECHK.TRANS64.TRYWAIT P0, [UR33+0x28], R4 ;  /* 0x00002804ff0075a7 */ /* 0x000ea40008001121 */
[----:B--2---:R-:W-:Y:S05]  /*1790*/  @!P0 BRA `(.L_x_22) ;  /* 0x0000007800508947 */ /* 0x004fea0003800000 */
.L_x_21:
[----:B------:R2:W-:Y:S01]  /*17a0*/  @!P5 SYNCS.ARRIVE.TRANS64 RZ, [UR33], R3 ;  /* 0x00000003ffffd9a7 */ /* 0x0005e20008000021 */
[----:B------:R-:W-:Y:S04]  /*17b0*/  BSSY.RECONVERGENT B0, `(.L_x_23) ;  /* 0x0000003000007945 */ /* 0x000fe80003800200 */
[----:B------:R-:W-:Y:S05]  /*17c0*/  @P4 BRA `(.L_x_24) ;  /* 0x0000000000044947 */ /* 0x000fea0003800000 */
[----:B------:R-:W-:Y:S05]  /*17d0*/  BPT.TRAP 0x1 ;  /* 0x000000040000795c */ /* 0x000fea0000300000 */
.L_x_24:
[----:B------:R-:W-:Y:S05]  /*17e0*/  BSYNC.RECONVERGENT B0 ;  /* 0x0000000000007941 */ /* 0x000fea0003800200 */
.L_x_23:
[----:B------:R-:W-:Y:S02]  /*17f0*/  UIADD3 UR6, UPT, UPT, UR17, 0x1, URZ ;  /* 0x0000000111067890 */ /* 0x000fe4000fffe0ff */
[----:B------:R-:W-:Y:S02]  /*1800*/  ULEA UR32, UR17, UR4, 0xd ;  /* 0x0000000411207291 */ /* 0x000fe4000f8e68ff */
[----:B------:R-:W-:Y:S02]  /*1810*/  UISETP.NE.AND UP0, UPT, UR6, 0x5, UPT ;  /* 0x000000050600788c */ /* 0x000fe4000bf05270 */
[----:B------:R-:W-:Y:S02]  /*1820*/  UIADD3 UR26, UP1, UPT, UR22, 0x80, URZ ;  /* 0x00000080161a7890 */ /* 0x000fe4000ff3e0ff */
[----:B------:R-:W-:Y:S02]  /*1830*/  USEL UR9, URZ, 0x1, UP0 ;  /* 0x00000001ff097887 */ /* 0x000fe40008000000 */
[----:B------:R-:W-:-:S02]  /*1840*/  USEL UR6, UR6, URZ, UP0 ;  /* 0x000000ff06067287 */ /* 0x000fc40008000000 */
[----:B------:R-:W-:Y:S02]  /*1850*/  UIADD3 UR20, UP0, UPT, UR22, 0x180, URZ ;  /* 0x0000018016147890 */ /* 0x000fe4000ff1e0ff */
[----:B------:R-:W-:Y:S01]  /*1860*/  ULEA UR8, UR6, UR4, 0x3 ;  /* 0x0000000406087291 */ /* 0x000fe2000f8e18ff */
[----:B------:R-:W-:Y:S01]  /*1870*/  LOP3.LUT R17, R17, UR9, RZ, 0x3c, !PT ;  /* 0x0000000911117c12 */ /* 0x000fe2000f8e3cff */
[----:B------:R-:W-:Y:S02]  /*1880*/  USHF.L.U32 UR35, UR16, 0x7, URZ ;  /* 0x0000000710237899 */ /* 0x000fe400080006ff */
[----:B------:R-:W-:Y:S01]  /*1890*/  UIADD3.X UR27, UPT, UPT, URZ, UR23, URZ, UP1, !UPT ;  /* 0x00000017ff1b7290 */ /* 0x000fe20008ffe4ff */
[----:B-1----:R-:W-:Y:S01]  /*18a0*/  SHF.L.U32 R2, R17, 0x1f, RZ ;  /* 0x0000001f11027819 */ /* 0x002fe200000006ff */
[----:B------:R-:W-:Y:S02]  /*18b0*/  UIADD3 UR32, UPT, UPT, UR32, 0x6400, URZ ;  /* 0x0000640020207890 */ /* 0x000fe4000fffe0ff */
[----:B------:R-:W-:Y:S01]  /*18c0*/  UIADD3.X UR21, UPT, UPT, URZ, UR23, URZ, UP0, !UPT ;  /* 0x00000017ff157290 */ /* 0x000fe200087fe4ff */
[----:B------:R1:W1:Y:S01]  /*18d0*/  SYNCS.PHASECHK.TRANS64.TRYWAIT P0, [UR8+0x28], R2 ;  /* 0x00002802ff0075a7 */ /* 0x0002620008001108 */
[----:B------:R-:W-:Y:S01]  /*18e0*/  ULEA UR8, UR17, UR4, 0xf ;  /* 0x0000000411087291 */ /* 0x000fe2000f8e78ff */
[----:B------:R-:W-:Y:S01]  /*18f0*/  UMOV UR18, 0x0 ;  /* 0x0000000000127882 */ /* 0x000fe20000000000 */
[----:B------:R-:W-:-:S02]  /*1900*/  UMOV UR19, 0x10000000 ;  /* 0x1000000000137882 */ /* 0x000fc40000000000 */
[----:B------:R-:W-:Y:S01]  /*1910*/  UIADD3 UR8, UPT, UPT, UR8, 0x10400, URZ ;  /* 0x0001040008087890 */ /* 0x000fe2000fffe0ff */
[----:B------:R1:W-:Y:S01]  /*1920*/  UTMALDG.3D [UR32], [UR26], desc[UR18] ;  /* 0x000012201a0075b4 */ /* 0x0003e20008011000 */
[----:B------:R-:W-:Y:S01]  /*1930*/  UMOV UR12, UR36 ;  /* 0x00000024000c7c82 */ /* 0x000fe20008000000 */
[----:B------:R-:W-:Y:S01]  /*1940*/  UMOV UR9, UR33 ;  /* 0x0000002100097c82 */ /* 0x000fe20008000000 */
[----:B------:R-:W-:Y:S01]  /*1950*/  UMOV UR10, UR35 ;  /* 0x00000023000a7c82 */ /* 0x000fe20008000000 */
[----:B------:R-:W-:Y:S01]  /*1960*/  UIADD3 UR16, UPT, UPT, UR16, 0x1, URZ ;  /* 0x0000000110107890 */ /* 0x000fe2000fffe0ff */
[----:B------:R-:W-:Y:S01]  /*1970*/  UMOV UR24, UR5 ;  /* 0x0000000500187c82 */ /* 0x000fe20008000000 */
[----:B------:R-:W-:Y:S02]  /*1980*/  UMOV UR17, UR6 ;  /* 0x0000000600117c82 */ /* 0x000fe40008000000 */
[----:B------:R1:W-:Y:S01]  /*1990*/  UTMALDG.3D [UR8], [UR20], desc[UR18] ;  /* 0x00001208140075b4 */ /* 0x0003e20008011000 */
[----:B------:R-:W-:-:S09]  /*19a0*/  UISETP.NE.AND UP0, UPT, UR16, UR5, UPT ;  /* 0x000000051000728c */ /* 0x000fd2000bf05270 */
[----:B------:R-:W-:Y:S05]  /*19b0*/  BRA.U UP0, `(.L_x_25) ;  /* 0xfffffffd00607547 */ /* 0x000fea000b83ffff */
.L_x_20:
[----:B-1----:R-:W-:Y:S01]  /*19c0*/  ULEA UR8, UR6, UR4, 0x3 ;  /* 0x0000000406087291 */ /* 0x002fe2000f8e18ff */
[----:B------:R-:W-:Y:S01]  /*19d0*/  SHF.L.U32 R2, R17, 0x1f, RZ ;  /* 0x0000001f11027819 */ /* 0x000fe200000006ff */
[----:B------:R-:W-:Y:S01]  /*19e0*/  @!P1 SYNCS.ARRIVE.TRANS64.A1T0 RZ, [UR4+0x98], RZ ;  /* 0x000098ffffff99a7 */ /* 0x000fe20008100004 */
[----:B------:R-:W-:-:S06]  /*19f0*/  UISETP.GT.AND UP0, UPT, UR15, UR14, UPT ;  /* 0x0000000e0f00728c */ /* 0x000fcc000bf04270 */
[----:B--2---:R1:W2:Y:S03]  /*1a00*/  SYNCS.PHASECHK.TRANS64.TRYWAIT P0, [UR8+0x28], R2 ;  /* 0x00002802ff0075a7 */ /* 0x0042a60008001108 */
[----:B------:R-:W-:Y:S05]  /*1a10*/  BRA.U !UP0, `(.L_x_26) ;  /* 0x0000000108ac7547 */ /* 0x000fea000b800000 */
[----:B------:R-:W-:Y:S01]  /*1a20*/  UIADD3 UR21, UPT, UPT, UR7, UR24, URZ ;  /* 0x0000001807157290 */ /* 0x000fe2000fffe0ff */
[----:B------:R-:W-:-:S11]  /*1a30*/  UMOV UR25, UR6 ;  /* 0x0000000600197c82 */ /* 0x000fd60008000000 */
.L_x_31:
[----:B-1----:R-:W-:Y:S01]  /*1a40*/  ULEA UR17, UR25, UR4, 0x3 ;  /* 0x0000000419117291 */ /* 0x002fe2000f8e18ff */
[----:B--2---:R-:W-:Y:S01]  /*1a50*/  @!P5 MOV R3, 0xa000 ;  /* 0x0000a0000003d802 */ /* 0x004fe20000000f00 */
[----:B--2---:R-:W-:Y:S10]  /*1a60*/  @P0 BRA `(.L_x_27) ;  /* 0x00000000000c0947 */ /* 0x004ff40003800000 */
[----:B------:R-:W-:-:S04]  /*1a70*/  SHF.L.U32 R4, R17, 0x1f, RZ ;  /* 0x0000001f11047819 */ /* 0x000fc800000006ff */
[----:B------:R-:W2:Y:S02]  /*1a80*/  SYNCS.PHASECHK.TRANS64.TRYWAIT P0, [UR17+0x28], R4 ;  /* 0x00002804ff0075a7 */ /* 0x000ea40008001111 */
[----:B--2---:R-:W-:Y:S05]  /*1a90*/  @!P0 BRA `(.L_x_28) ;  /* 0x0000007400a88947 */ /* 0x004fea0003800000 */
.L_x_27:
[----:B------:R2:W-:Y:S01]  /*1aa0*/  @!P5 SYNCS.ARRIVE.TRANS64 RZ, [UR17], R3 ;  /* 0x00000003ffffd9a7 */ /* 0x0005e20008000011 */
[----:B------:R-:W-:Y:S04]  /*1ab0*/  BSSY.RECONVERGENT B0, `(.L_x_29) ;  /* 0x0000003000007945 */ /* 0x000fe80003800200 */
[----:B------:R-:W-:Y:S05]  /*1ac0*/  @P4 BRA `(.L_x_30) ;  /* 0x0000000000044947 */ /* 0x000fea0003800000 */
[----:B------:R-:W-:Y:S05]  /*1ad0*/  BPT.TRAP 0x1 ;  /* 0x000000040000795c */ /* 0x000fea0000300000 */
.L_x_30:
[----:B------:R-:W-:Y:S05]  /*1ae0*/  BSYNC.RECONVERGENT B0 ;  /* 0x0000000000007941 */ /* 0x000fea0003800200 */
.L_x_29:
        /* <DEDUP_REMOVED lines=10> */
[----:B------:R-:W-:Y:S01]  /*1b90*/  UIADD3 UR16, UPT, UPT, UR16, 0x6400, URZ ;  /* 0x0000640010107890 */ /* 0x000fe2000fffe0ff */
[----:B-1----:R-:W-:Y:S01]  /*1ba0*/  SHF.L.U32 R2, R17, 0x1f, RZ ;  /* 0x0000001f11027819 */ /* 0x002fe200000006ff */
[----:B------:R-:W-:Y:S02]  /*1bb0*/  UIADD3.X UR31, UPT, UPT, URZ, UR23, URZ, UP1, !UPT ;  /* 0x00000017ff1f7290 */ /* 0x000fe40008ffe4ff */
[----:B------:R-:W-:Y:S01]  /*1bc0*/  UIADD3.X UR29, UPT, UPT, URZ, UR23, URZ, UP0, !UPT ;  /* 0x00000017ff1d7290 */ /* 0x000fe200087fe4ff */
[----:B------:R1:W1:Y:S01]  /*1bd0*/  SYNCS.PHASECHK.TRANS64.TRYWAIT P0, [UR8+0x28], R2 ;  /* 0x00002802ff0075a7 */ /* 0x0002620008001108 */
[----:B------:R-:W-:Y:S01]  /*1be0*/  ULEA UR8, UR25, UR4, 0xf ;  /* 0x0000000419087291 */ /* 0x000fe2000f8e78ff */
[----:B------:R-:W-:Y:S01]  /*1bf0*/  UMOV UR26, 0x0 ;  /* 0x00000000001a7882 */ /* 0x000fe20000000000 */
[----:B------:R-:W-:-:S02]  /*1c00*/  UMOV UR27, 0x10000000 ;  /* 0x10000000001b7882 */ /* 0x000fc40000000000 */
[----:B------:R-:W-:Y:S01]  /*1c10*/  UIADD3 UR8, UPT, UPT, UR8, 0x10400, URZ ;  /* 0x0001040008087890 */ /* 0x000fe2000fffe0ff */
[----:B------:R-:W-:Y:S01]  /*1c20*/  UMOV UR18, UR34 ;  /* 0x0000002200127c82 */ /* 0x000fe20008000000 */
[----:B------:R-:W-:Y:S01]  /*1c30*/  UMOV UR20, UR36 ;  /* 0x0000002400147c82 */ /* 0x000fe20008000000 */
[----:B------:R-:W-:Y:S01]  /*1c40*/  UMOV UR12, UR36 ;  /* 0x00000024000c7c82 */ /* 0x000fe20008000000 */
[----:B------:R-:W-:Y:S01]  /*1c50*/  UMOV UR9, UR17 ;  /* 0x0000001100097c82 */ /* 0x000fe20008000000 */
[----:B------:R-:W-:Y:S01]  /*1c60*/  UMOV UR10, UR19 ;  /* 0x00000013000a7c82 */ /* 0x000fe20008000000 */
[----:B------:R1:W-:Y:S01]  /*1c70*/  UTMALDG.3D [UR16], [UR30], desc[UR26] ;  /* 0x00001a101e0075b4 */ /* 0x0003e20008011000 */
[----:B------:R-:W-:Y:S01]  /*1c80*/  UIADD3 UR24, UPT, UPT, UR24, 0x1, URZ ;  /* 0x0000000118187890 */ /* 0x000fe2000fffe0ff */
[----:B------:R-:W-:-:S03]  /*1c90*/  UMOV UR25, UR6 ;  /* 0x0000000600197c82 */ /* 0x000fc60008000000 */
[----:B------:R-:W-:Y:S01]  /*1ca0*/  UISETP.NE.AND UP0, UPT, UR24, UR21, UPT ;  /* 0x000000151800728c */ /* 0x000fe2000bf05270 */
[----:B------:R1:W-:Y:S08]  /*1cb0*/  UTMALDG.3D [UR8], [UR28], desc[UR26] ;  /* 0x00001a081c0075b4 */ /* 0x0003f00008011000 */
[----:B------:R-:W-:Y:S05]  /*1cc0*/  BRA.U UP0, `(.L_x_31) ;  /* 0xfffffffd005c7547 */ /* 0x000fea000b83ffff */
.L_x_26:
[C---:B-1----:R-:W-:Y:S01]  /*1cd0*/  LEA R2, R16.reuse, UR4, 0x3 ;  /* 0x0000000410027c11 */ /* 0x042fe2000f8e18ff */
[----:B------:R-:W-:Y:S01]  /*1ce0*/  NOP ;  /* 0x0000000000007918 */ /* 0x000fe20000000000 */
[----:B--2---:R-:W-:Y:S02]  /*1cf0*/  SHF.L.U32 R3, R13, 0x1f, RZ ;  /* 0x0000001f0d037819 */ /* 0x004fe400000006ff */
[----:B------:R-:W-:Y:S02]  /*1d00*/  LEA R4, R16, UR4, 0x4 ;  /* 0x0000000410047c11 */ /* 0x000fe4000f8e20ff */
[----:B------:R-:W1:Y:S02]  /*1d10*/  SYNCS.PHASECHK.TRANS64.TRYWAIT P0, [R2+URZ+0xa0], R3 ;  /* 0x0000a003020075a7 */ /* 0x000e6400080011ff */
[----:B-1----:R-:W-:Y:S05]  /*1d20*/  @!P0 BRA `(.L_x_32) ;  /* 0x00000074001c8947 */ /* 0x002fea0003800000 */
.L_x_129:
[----:B------:R-:W2:Y:S01]  /*1d30*/  LDS.128 R4, [R4+0x130] ;  /* 0x0001300004047984 */ /* 0x000ea20000000c00 */
[----:B---3--:R-:W-:Y:S01]  /*1d40*/  ISETP.GE.AND P0, PT, R40, 0x1, PT ;  /* 0x000000012800780c */ /* 0x008fe20003f06270 */
[----:B-1----:R-:W-:Y:S01]  /*1d50*/  VIADD R2, R2, 0xb0 ;  /* 0x000000b002027836 */ /* 0x002fe20000000000 */
[----:B------:R-:W-:Y:S01]  /*1d60*/  @!PT LDS RZ, [RZ] ;  /* 0x00000000fffff984 */ /* 0x000fe20000000800 */
[----:B------:R-:W-:Y:S01]  /*1d70*/  @!PT LDS RZ, [RZ] ;  /* 0x00000000fffff984 */ /* 0x000fe20000000800 */
[----:B------:R-:W-:Y:S01]  /*1d80*/  @!PT LDS RZ, [RZ] ;  /* 0x00000000fffff984 */ /* 0x000fe20000000800 */
[----:B------:R-:W-:Y:S01]  /*1d90*/  @!PT LDS RZ, [RZ] ;  /* 0x00000000fffff984 */ /* 0x000fe20000000800 */
[----:B------:R1:W-:Y:S06]  /*1da0*/  MEMBAR.ALL.CTA ;  /* 0x0000000000007992 */ /* 0x0003ec0000008000 */
[----:B-1----:R-:W1:Y:S01]  /*1db0*/  FENCE.VIEW.ASYNC.S ;  /* 0x00000000000073c6 */ /* 0x002e620000000000 */
[----:B------:R-:W-:-:S04]  /*1dc0*/  PRMT R2, RZ, 0x654, R2 ;  /* 0x00000654ff027816 */ /* 0x000fc80000000002 */
[----:B-1----:R1:W-:Y:S01]  /*1dd0*/  SYNCS.ARRIVE.TRANS64.RED.A1T0 RZ, [R2+URZ], RZ ;  /* 0x000000ff02ff79a7 */ /* 0x0023e200081004ff */
[----:B--2---:R-:W-:-:S13]  /*1de0*/  LOP3.LUT P2, RZ, R6, 0x1, RZ, 0xc0, !PT ;  /* 0x0000000106ff7812 */ /* 0x004fda000784c0ff */
[----:B------:R-:W-:Y:S01]  /*1df0*/  @P2 SHF.R.U32.HI R3, RZ, 0x10, R5 ;  /* 0x00000010ff032819 */ /* 0x000fe20000011605 */
[----:B------:R-:W-:Y:S01]  /*1e00*/  VOTEU.ANY UP0, P2 ;  /* 0x0000000000ff7886 */ /* 0x000fe20001000100 */
[----:B------:R-:W-:Y:S02]  /*1e10*/  @P2 MOV R10, R4 ;  /* 0x00000004000a2202 */ /* 0x000fe40000000f00 */
[----:B------:R-:W-:Y:S02]  /*1e20*/  @P2 R2UR.BROADCAST UR8, R3 ;  /* 0x00000000030822ca */ /* 0x000fe400008e0000 */
[----:B------:R-:W-:-:S11]  /*1e30*/  @P2 LOP3.LUT R9, R5, 0xffff, RZ, 0xc0, !PT ;  /* 0x0000ffff05092812 */ /* 0x000fd600078ec0ff */
[----:B------:R-:W-:Y:S01]  /*1e40*/  @UP0 UMOV UR36, UR8 ;  /* 0x0000000800240c82 */ /* 0x000fe20008000000 */
[----:B-1----:R-:W-:Y:S05]  /*1e50*/  @!P0 BRA `(.L_x_33) ;  /* 0x0000000000b88947 */ /* 0x002fea0003800000 */
[----:B------:R-:W4:Y:S01]  /*1e60*/  LDC.64 R4, c[0x0][0xb18] ;  /* 0x0002c600ff047b82 */ /* 0x000f220000000a00 */
[----:B------:R-:W-:-:S07]  /*1e70*/  ISETP.NE.AND P3, PT, R40, 0x1, PT ;  /* 0x000000012800780c */ /* 0x000fce0003f65270 */
[----:B------:R-:W1:Y:S08]  /*1e80*/  LDC.64 R6, c[0x0][0xb10] ;  /* 0x0002c400ff067b82 */ /* 0x000e700000000a00 */
[----:B------:R-:W2:Y:S08]  /*1e90*/  LDC R14, c[0x0][0xb20] ;  /* 0x0002c800ff0e7b82 */ /* 0x000eb00000000800 */
[----:B------:R-:W3:Y:S01]  /*1ea0*/  LDC R15, c[0x0][0xb0c] ;  /* 0x0002c300ff0f7b82 */ /* 0x000ee20000000800 */
[----:B----4-:R-:W-:Y:S01]  /*1eb0*/  IMAD.HI.U32 R19, R0, R5, RZ ;  /* 0x0000000500137227 */ /* 0x010fe200078e00ff */
[----:B------:R-:W-:-:S03]  /*1ec0*/  ISETP.NE.AND P0, PT, R4, 0x1, PT ;  /* 0x000000010400780c */ /* 0x000fc60003f05270 */
[----:B------:R-:W-:-:S03]  /*1ed0*/  IMAD.HI.U32 R5, R9, R5, RZ ;  /* 0x0000000509057227 */ /* 0x000fc600078e00ff */
[----:B------:R-:W4:Y:S01]  /*1ee0*/  LDC.64 R2, c[0x0][0xb28] ;  /* 0x0002ca00ff027b82 */ /* 0x000f220000000a00 */
[----:B-1----:R-:W-:-:S04]  /*1ef0*/  IMAD.HI.U32 R20, R8, R6, RZ ;  /* 0x0000000608147227 */ /* 0x002fc800078e00ff */
[----:B------:R-:W-:Y:S01]  /*1f00*/  IMAD.HI.U32 R21, R10, R6, RZ ;  /* 0x000000060a157227 */ /* 0x000fe200078e00ff */
[----:B------:R-:W-:Y:S02]  /*1f10*/  SHF.R.U32.HI R20, RZ, R7, R20 ;  /* 0x00000007ff147219 */ /* 0x000fe40000011614 */
[-C--:B--2---:R-:W-:Y:S02]  /*1f20*/  SHF.R.U32.HI R19, RZ, R14.reuse, R19 ;  /* 0x0000000eff137219 */ /* 0x084fe40000011613 */
[----:B------:R-:W-:Y:S02]  /*1f30*/  SHF.R.U32.HI R5, RZ, R14, R5 ;  /* 0x0000000eff057219 */ /* 0x000fe40000011605 */
[----:B------:R-:W-:Y:S02]  /*1f40*/  SEL R19, R0, R19, !P0 ;  /* 0x0000001300137207 */ /* 0x000fe40004000000 */
[----:B------:R-:W-:Y:S02]  /*1f50*/  SHF.R.U32.HI R21, RZ, R7, R21 ;  /* 0x00000007ff157219 */ /* 0x000fe40000011615 */
[----:B---3--:R-:W-:-:S02]  /*1f60*/  ISETP.NE.AND P1, PT, R15, 0x1, PT ;  /* 0x000000010f00780c */ /* 0x008fc40003f25270 */
[----:B------:R-:W-:Y:S02]  /*1f70*/  SEL R5, R9, R5, !P0 ;  /* 0x0000000509057207 */ /* 0x000fe40004000000 */
[----:B------:R-:W-:Y:S02]  /*1f80*/  SEL R20, R8, R20, !P1 ;  /* 0x0000001408147207 */ /* 0x000fe40004800000 */
[----:B------:R-:W-:Y:S01]  /*1f90*/  SEL R21, R10, R21, !P1 ;  /* 0x000000150a157207 */ /* 0x000fe20004800000 */
[----:B----4-:R-:W-:-:S04]  /*1fa0*/  IMAD.HI.U32 R18, R19, R2, RZ ;  /* 0x0000000213127227 */ /* 0x010fc800078e00ff */
        /* <DEDUP_REMOVED lines=10> */
[----:B------:R-:W-:-:S04]  /*2050*/  @!P0 IMAD.HI.U32 R7, R21, R2, RZ ;  /* 0x0000000215078227 */ /* 0x000fc800078e00ff */
[----:B------:R-:W-:Y:S01]  /*2060*/  IMAD.MOV R2, RZ, RZ, -R6 ;  /* 0x000000ffff027224 */ /* 0x000fe200078e0a06 */
[----:B------:R-:W-:Y:S02]  /*2070*/  @!P0 SHF.R.U32.HI R3, RZ, R3, R7 ;  /* 0x00000003ff038219 */ /* 0x000fe40000011607 */
[----:B------:R-:W-:Y:S01]  /*2080*/  IADD3 R7, PT, PT, -R5, RZ, RZ ;  /* 0x000000ff05077210 */ /* 0x000fe20007ffe1ff */
[----:B------:R-:W-:Y:S01]  /*2090*/  IMAD R2, R40, R2, R5 ;  /* 0x0000000228027224 */ /* 0x000fe200078e0205 */
        /* <DEDUP_REMOVED lines=10> */
.L_x_33:
[----:B------:R-:W1:Y:S02]  /*2140*/  LDCU UR8, c[0x0][0xb30] ;  /* 0x00016600ff0877ac */ /* 0x000e640008000800 */
[----:B-1----:R-:W-:-:S09]  /*2150*/  UISETP.NE.AND UP0, UPT, UR8, 0x1, UPT ;  /* 0x000000010800788c */ /* 0x002fd2000bf05270 */
[----:B------:R-:W-:Y:S05]  /*2160*/  BRA.U UP0, `(.L_x_34) ;  /* 0x0000000100407547 */ /* 0x000fea000b800000 */
[----:B------:R-:W1:Y:S08]  /*2170*/  LDC.64 R4, c[0x0][0xb10] ;  /* 0x0002c400ff047b82 */ /* 0x000e700000000a00 */
[----:B------:R-:W2:Y:S08]  /*2180*/  LDC.64 R2, c[0x0][0xb18] ;  /* 0x0002c600ff027b82 */ /* 0x000eb00000000a00 */
[----:B------:R-:W3:Y:S08]  /*2190*/  LDC R6, c[0x0][0xb20] ;  /* 0x0002c800ff067b82 */ /* 0x000ef00000000800 */
[----:B------:R-:W4:Y:S01]  /*21a0*/  LDC R7, c[0x0][0xb0c] ;  /* 0x0002c300ff077b82 */ /* 0x000f220000000800 */
[----:B-1----:R-:W-:-:S05]  /*21b0*/  IMAD.HI.U32 R4, R10, R4, RZ ;  /* 0x000000040a047227 */ /* 0x002fca00078e00ff */
[----:B------:R-:W-:Y:S01]  /*21c0*/  SHF.R.U32.HI R4, RZ, R5, R4 ;  /* 0x00000005ff047219 */ /* 0x000fe20000011604 */
[----:B--2---:R-:W-:Y:S01]  /*21d0*/  IMAD.HI.U32 R3, R9, R3, RZ ;  /* 0x0000000309037227 */ /* 0x004fe200078e00ff */
[----:B------:R-:W-:-:S04]  /*21e0*/  ISETP.NE.AND P0, PT, R2, 0x1, PT ;  /* 0x000000010200780c */ /* 0x000fc80003f05270 */
[----:B---3--:R-:W-:-:S04]  /*21f0*/  SHF.R.U32.HI R3, RZ, R6, R3 ;  /* 0x00000006ff037219 */ /* 0x008fc80000011603 */
[----:B------:R-:W-:Y:S02]  /*2200*/  SEL R3, R9, R3, !P0 ;  /* 0x0000000309037207 */ /* 0x000fe40004000000 */
[----:B----4-:R-:W-:-:S04]  /*2210*/  ISETP.NE.AND P1, PT, R7, 0x1, PT ;  /* 0x000000010700780c */ /* 0x010fc80003f25270 */
[----:B------:R-:W-:-:S05]  /*2220*/  SEL R4, R10, R4, !P1 ;  /* 0x000000040a047207 */ /* 0x000fca0004800000 */
[----:B------:R-:W-:Y:S02]  /*2230*/  IMAD.IADD R5, R3, 0x1, -R4 ;  /* 0x0000000103057824 */ /* 0x000fe400078e0a04 */
[----:B------:R-:W-:Y:S02]  /*2240*/  IMAD.IADD R3, R4, 0x1, -R3 ;  /* 0x0000000104037824 */ /* 0x000fe400078e0a03 */
[----:B------:R-:W-:Y:S02]  /*2250*/  IMAD R10, R5, R7, R10 ;  /* 0x00000007050a7224 */ /* 0x000fe400078e020a */
[----:B------:R-:W-:-:S07]  /*2260*/  IMAD R9, R3, R2, R9 ;  /* 0x0000000203097224 */ /* 0x000fce00078e0209 */
.L_x_34:
[----:B------:R-:W-:Y:S01]  /*2270*/  VIADD R16, R16, 0x1 ;  /* 0x0000000110107836 */ /* 0x000fe20000000000 */
[----:B------:R-:W-:Y:S01]  /*2280*/  PLOP3.LUT P1, PT, PT, PT, PT, 0x80, 0x8 ;  /* 0x000000000008781c */ /* 0x000fe20003f2f070 */
[----:B------:R-:W-:Y:S02]  /*2290*/  IMAD.IADD R15, R10, 0x1, R95 ;  /* 0x000000010a0f7824 */ /* 0x000fe400078e025f */
[----:B------:R-:W-:Y:S01]  /*22a0*/  IMAD.IADD R14, R9, 0x1, R94 ;  /* 0x00000001090e7824 */ /* 0x000fe200078e025e */
[----:B------:R-:W-:-:S04]  /*22b0*/  ISETP.NE.AND P0, PT, R16, 0x2, PT ;  /* 0x000000021000780c */ /* 0x000fc80003f05270 */
[----:B------:R-:W-:Y:S02]  /*22c0*/  SEL R2, RZ, 0x1, P0 ;  /* 0x00000001ff027807 */ /* 0x000fe40000000000 */
[----:B------:R-:W-:Y:S02]  /*22d0*/  SEL R16, R16, RZ, P0 ;  /* 0x000000ff10107207 */ /* 0x000fe40000000000 */
[----:B------:R-:W-:Y:S01]  /*22e0*/  LOP3.LUT R13, R13, R2, RZ, 0x3c, !PT ;  /* 0x000000020d0d7212 */ /* 0x000fe200078e3cff */
[----:B------:R-:W-:Y:S06]  /*22f0*/  @P2 BRA `(.L_x_35) ;  /* 0xfffffff000982947 */ /* 0x000fec000383ffff */
[----:B------:R-:W-:Y:S01]  /*2300*/  UIADD3 UR4, UPT, UPT, UR4, 0x28, URZ ;  /* 0x0000002804047890 */ /* 0x000fe2000fffe0ff */
[----:B------:R-:W-:-:S03]  /*2310*/  SHF.L.U32 R2, R17, 0x1f, RZ ;  /* 0x0000001f11027819 */ /* 0x000fc600000006ff */
[----:B------:R-:W-:-:S09]  /*2320*/  ULEA UR5, UR6, UR4, 0x3 ;  /* 0x0000000406057291 */ /* 0x000fd2000f8e18ff */
[----:B------:R-:W1:Y:S02]  /*2330*/  SYNCS.PHASECHK.TRANS64.TRYWAIT P0, [UR5], R2 ;  /* 0x00000002ff0075a7 */ /* 0x000e640008001105 */
[----:B-1----:R-:W-:Y:S05]  /*2340*/  @!P0 BRA `(.L_x_36) ;  /* 0x0000006c00a88947 */ /* 0x002fea0003800000 */
.L_x_131:
[----:B------:R-:W-:-:S04]  /*2350*/  UIADD3 UR6, UPT, UPT, UR6, 0x1, URZ ;  /* 0x0000000106067890 */ /* 0x000fc8000fffe0ff */
[----:B------:R-:W-:-:S04]  /*2360*/  UISETP.NE.AND UP0, UPT, UR6, 0x5, UPT ;  /* 0x000000050600788c */ /* 0x000fc8000bf05270 */
[----:B------:R-:W-:Y:S02]  /*2370*/  USEL UR7, URZ, 0x1, UP0 ;  /* 0x00000001ff077887 */ /* 0x000fe40008000000 */
[----:B------:R-:W-:-:S04]  /*2380*/  USEL UR6, UR6, URZ, UP0 ;  /* 0x000000ff06067287 */ /* 0x000fc80008000000 */
[----:B------:R-:W-:Y:S01]  /*2390*/  ULEA UR5, UR6, UR4, 0x3 ;  /* 0x0000000406057291 */ /* 0x000fe2000f8e18ff */
[----:B-1----:R-:W-:-:S04]  /*23a0*/  LOP3.LUT R2, R17, UR7, RZ, 0x3c, !PT ;  /* 0x0000000711027c12 */ /* 0x002fc8000f8e3cff */
[----:B------:R-:W-:-:S04]  /*23b0*/  SHF.L.U32 R3, R2, 0x1f, RZ ;  /* 0x0000001f02037819 */ /* 0x000fc800000006ff */
[----:B------:R-:W1:Y:S02]  /*23c0*/  SYNCS.PHASECHK.TRANS64.TRYWAIT P0, [UR5], R3 ;  /* 0x00000003ff0075a7 */ /* 0x000e640008001105 */
[----:B-1----:R-:W-:Y:S05]  /*23d0*/  @!P0 BRA `(.L_x_37) ;  /* 0x0000006c009c8947 */ /* 0x002fea0003800000 */
.L_x_133:
[----:B------:R-:W-:-:S04]  /*23e0*/  UIADD3 UR6, UPT, UPT, UR6, 0x1, URZ ;  /* 0x0000000106067890 */ /* 0x000fc8000fffe0ff */
[----:B------:R-:W-:-:S04]  /*23f0*/  UISETP.NE.AND UP0, UPT, UR6, 0x5, UPT ;  /* 0x000000050600788c */ /* 0x000fc8000bf05270 */
[----:B------:R-:W-:Y:S02]  /*2400*/  USEL UR7, URZ, 0x1, UP0 ;  /* 0x00000001ff077887 */ /* 0x000fe40008000000 */
[----:B------:R-:W-:-:S04]  /*2410*/  USEL UR6, UR6, URZ, UP0 ;  /* 0x000000ff06067287 */ /* 0x000fc80008000000 */
[----:B------:R-:W-:Y:S01]  /*2420*/  ULEA UR5, UR6, UR4, 0x3 ;  /* 0x0000000406057291 */ /* 0x000fe2000f8e18ff */
[----:B------:R-:W-:-:S04]  /*2430*/  LOP3.LUT R2, R2, UR7, RZ, 0x3c, !PT ;  /* 0x0000000702027c12 */ /* 0x000fc8000f8e3cff */
[----:B-1----:R-:W-:-:S04]  /*2440*/  SHF.L.U32 R3, R2, 0x1f, RZ ;  /* 0x0000001f02037819 */ /* 0x002fc800000006ff */
[----:B------:R-:W1:Y:S02]  /*2450*/  SYNCS.PHASECHK.TRANS64.TRYWAIT P0, [UR5], R3 ;  /* 0x00000003ff0075a7 */ /* 0x000e640008001105 */
[----:B-1----:R-:W-:Y:S05]  /*2460*/  @!P0 BRA `(.L_x_38) ;  /* 0x0000006c00908947 */ /* 0x002fea0003800000 */
.L_x_135:
        /* <DEDUP_REMOVED lines=9> */
.L_x_137:
[----:B------:R-:W-:-:S04]  /*2500*/  UIADD3 UR6, UPT, UPT, UR6, 0x1, URZ ;  /* 0x0000000106067890 */ /* 0x000fc8000fffe0ff */
[----:B------:R-:W-:-:S04]  /*2510*/  UISETP.NE.AND UP0, UPT, UR6, 0x5, UPT ;  /* 0x000000050600788c */ /* 0x000fc8000bf05270 */
[----:B------:R-:W-:Y:S02]  /*2520*/  USEL UR5, URZ, 0x1, UP0 ;  /* 0x00000001ff057887 */ /* 0x000fe40008000000 */
[----:B------:R-:W-:-:S04]  /*2530*/  USEL UR6, UR6, URZ, UP0 ;  /* 0x000000ff06067287 */ /* 0x000fc80008000000 */
[----:B------:R-:W-:Y:S01]  /*2540*/  ULEA UR6, UR6, UR4, 0x3 ;  /* 0x0000000406067291 */ /* 0x000fe2000f8e18ff */
[----:B------:R-:W-:-:S04]  /*2550*/  LOP3.LUT R2, R2, UR5, RZ, 0x3c, !PT ;  /* 0x0000000502027c12 */ /* 0x000fc8000f8e3cff */
[----:B------:R-:W-:Y:S01]  /*2560*/  SHF.L.U32 R2, R2, 0x1f, RZ ;  /* 0x0000001f02027819 */ /* 0x000fe200000006ff */
[----:B-1--4-:R-:W-:-:S07]  /*2570*/  IMAD.U32 R0, RZ, RZ, UR6 ;  /* 0x00000006ff007e24 */ /* 0x012fce000f8e00ff */
.L_x_40:
[----:B-1----:R1:W2:Y:S02]  /*2580*/  SYNCS.PHASECHK.TRANS64.TRYWAIT P0, [R0+URZ], R2 ;  /* 0x00000002000075a7 */ /* 0x0022a400080011ff */
[----:B--2---:R-:W-:Y:S05]  /*2590*/  @!P0 NANOSLEEP.SYNCS 0x989680 ;  /* 0x009896800000895d */ /* 0x004fea0003900000 */
[----:B------:R-:W2:Y:S02]  /*25a0*/  @!P0 SYNCS.PHASECHK.TRANS64 P0, [R0+URZ], R2 ;  /* 0x00000002000085a7 */ /* 0x000ea400080010ff */
[----:B--2---:R-:W-:Y:S05]  /*25b0*/  @P0 EXIT ;  /* 0x000000000000094d */ /* 0x004fea0003800000 */
[----:B------:R-:W-:Y:S05]  /*25c0*/  BRA `(.L_x_40) ;  /* 0xfffffffc00ec7947 */ /* 0x000fea000383ffff */
.L_x_17:
[----:B------:R-:W-:-:S04]  /*25d0*/  UISETP.NE.AND UP1, UPT, UR37, URZ, UPT ;  /* 0x000000ff2500728c */ /* 0x000fc8000bf25270 */
[----:B------:R-:W-:-:S09]  /*25e0*/  UISETP.NE.OR UP1, UPT, UR8, 0x1, UP1 ;  /* 0x000000010800788c */ /* 0x000fd20008f25670 */
[----:B------:R-:W-:Y:S05]  /*25f0*/  BRA.U UP1, `(.L_x_41) ;  /* 0x0000000501487547 */ /* 0x000fea000b800000 */
[----:B------:R-:W-:Y:S01]  /*2600*/  ISETP.NE.AND P2, PT, R2, RZ, PT ;  /* 0x000000ff0200720c */ /* 0x000fe20003f45270 */
[----:B------:R-:W-:Y:S01]  /*2610*/  IMAD.MOV.U32 R12, RZ, RZ, 0x1 ;  /* 0x00000001ff0c7424 */ /* 0x000fe200078e00ff */
[----:B------:R-:W-:Y:S02]  /*2620*/  CS2R R10, SRZ ;  /* 0x00000000000a7805 */ /* 0x000fe4000001ff00 */
[----:B------:R-:W-:Y:S01]  /*2630*/  CS2R R8, SRZ ;  /* 0x0000000000087805 */ /* 0x000fe2000001ff00 */
[----:B------:R-:W-:Y:S01]  /*2640*/  UMOV UR4, 0x400 ;  /* 0x0000040000047882 */ /* 0x000fe20000000000 */
[----:B------:R-:W-:Y:S01]  /*2650*/  UMOV UR6, URZ ;  /* 0x000000ff00067c82 */ /* 0x000fe20008000000 */
[----:B------:R-:W-:-:S12]  /*2660*/  ULEA UR37, UR37, UR4, 0x18 ;  /* 0x0000000425257291 */ /* 0x000fd8000f8ec0ff */
.L_x_45:
[----:B------:R-:W-:Y:S02]  /*2670*/  LEA R0, R8, UR37, 0x3 ;  /* 0x0000002508007c11 */ /* 0x000fe4000f8e18ff */
[----:B------:R-:W-:-:S03]  /*2680*/  SHF.L.U32 R4, R9, 0x1f, RZ ;  /* 0x0000001f09047819 */ /* 0x000fc600000006ff */
[----:B------:R-:W-:Y:S01]  /*2690*/  VIADD R5, R0, 0x110 ;  /* 0x0000011000057836 */ /* 0x000fe20000000000 */
[----:B------:R-:W1:Y:S02]  /*26a0*/  SYNCS.PHASECHK.TRANS64.TRYWAIT P0, [R0+URZ+0x100], R4 ;  /* 0x00010004000075a7 */ /* 0x000e6400080011ff */
[----:B-1----:R-:W-:Y:S05]  /*26b0*/  @!P0 BRA `(.L_x_42) ;  /* 0x0000006c002c8947 */ /* 0x002fea0003800000 */
.L_x_138:
[----:B------:R-:W-:Y:S01]  /*26c0*/  ULEA UR5, UR6, UR37, 0x3 ;  /* 0x0000002506057291 */ /* 0x000fe2000f8e18ff */
[----:B-1----:R-:W-:Y:S01]  /*26d0*/  PRMT R0, RZ, 0x654, R5 ;  /* 0x00000654ff007816 */ /* 0x002fe20000000005 */
[----:B------:R-:W-:Y:S01]  /*26e0*/  @!P2 IMAD.MOV.U32 R4, RZ, RZ, 0x10 ;  /* 0x00000010ff04a424 */ /* 0x000fe200078e00ff */
[----:B------:R-:W-:Y:S01]  /*26f0*/  SHF.L.U32 R5, R12, 0x1f, RZ ;  /* 0x0000001f0c057819 */ /* 0x000fe200000006ff */
[----:B------:R-:W-:Y:S01]  /*2700*/  UIADD3 UR4, UPT, UPT, UR5, 0xa0, URZ ;  /* 0x000000a005047890 */ /* 0x000fe2000fffe0ff */
[----:B------:R1:W-:Y:S05]  /*2710*/  SYNCS.ARRIVE.TRANS64.RED.A1T0 RZ, [R0+URZ], RZ ;  /* 0x000000ff00ff79a7 */ /* 0x0003ea00081004ff */
[----:B------:R-:W-:Y:S01]  /*2720*/  IMAD.U32 R6, RZ, RZ, UR4 ;  /* 0x00000004ff067e24 */ /* 0x000fe2000f8e00ff */
[----:B------:R-:W2:Y:S04]  /*2730*/  SYNCS.PHASECHK.TRANS64.TRYWAIT P0, [UR5+0xb0], R5 ;  /* 0x0000b005ff0075a7 */ /* 0x000ea80008001105 */
[----:B------:R-:W-:Y:S01]  /*2740*/  PRMT R6, R2, 0x654, R6 ;  /* 0x0000065402067816 */ /* 0x000fe20000000006 */
[----:B-12---:R-:W-:Y:S06]  /*2750*/  @!P0 BRA `(.L_x_43) ;  /* 0x0000006c00188947 */ /* 0x006fec0003800000 */
.L_x_140:
[----:B------:R-:W-:Y:S01]  /*2760*/  ULEA UR4, UR6, UR37, 0x4 ;  /* 0x0000002506047291 */ /* 0x000fe2000f8e20ff */
[----:B------:R-:W-:Y:S01]  /*2770*/  SEL R3, R6, R3, !P2 ;  /* 0x0000000306037207 */ /* 0x000fe20005000000 */
[----:B------:R-:W-:Y:S01]  /*2780*/  UIADD3 UR5, UPT, UPT, UR5, 0xa0, URZ ;  /* 0x000000a005057890 */ /* 0x000fe2000fffe0ff */
[----:B-1----:R-:W-:Y:S01]  /*2790*/  LEA R0, R11, UR37, 0x3 ;  /* 0x000000250b007c11 */ /* 0x002fe2000f8e18ff */
[----:B------:R-:W-:Y:S01]  /*27a0*/  UIADD3 UR4, UPT, UPT, UR4, 0x130, URZ ;  /* 0x0000013004047890 */ /* 0x000fe2000fffe0ff */
[----:B------:R1:W-:Y:S01]  /*27b0*/  @!P2 SYNCS.ARRIVE.TRANS64.RED RZ, [R3+URZ], R4 ;  /* 0x0000000403ffa9a7 */ /* 0x0003e200080004ff */
[----:B------:R-:W-:Y:S01]  /*27c0*/  UIADD3 UR6, UPT, UPT, UR6, 0x1, URZ ;  /* 0x0000000106067890 */ /* 0x000fe2000fffe0ff */
[----:B------:R-:W-:-:S03]  /*27d0*/  VIADD R8, R8, 0x1 ;  /* 0x0000000108087836 */ /* 0x000fc60000000000 */
[----:B------:R-:W-:Y:S02]  /*27e0*/  UISETP.NE.AND UP0, UPT, UR6, 0x2, UPT ;  /* 0x000000020600788c */ /* 0x000fe4000bf05270 */
[----:B------:R-:W-:Y:S01]  /*27f0*/  ISETP.NE.AND P0, PT, R8, 0x2, PT ;  /* 0x000000020800780c */ /* 0x000fe20003f05270 */
[----:B------:R-:W-:Y:S06]  /*2800*/  UGETNEXTWORKID.BROADCAST [UR4], [UR5] ;  /* 0x00000000040073ca */ /* 0x000fec0008000100 */
[----:B------:R-:W-:Y:S02]  /*2810*/  USEL UR4, URZ, 0x1, UP0 ;  /* 0x00000001ff047887 */ /* 0x000fe40008000000 */
[----:B------:R-:W-:-:S04]  /*2820*/  USEL UR6, UR6, URZ, UP0 ;  /* 0x000000ff06067287 */ /* 0x000fc80008000000 */
[----:B------:R-:W-:Y:S02]  /*2830*/  LOP3.LUT R12, R12, UR4, RZ, 0x3c, !PT ;  /* 0x000000040c0c7c12 */ /* 0x000fe4000f8e3cff */
[----:B-1----:R-:W-:-:S04]  /*2840*/  SHF.L.U32 R4, R10, 0x1f, RZ ;  /* 0x0000001f0a047819 */ /* 0x002fc800000006ff */
[----:B------:R-:W1:Y:S02]  /*2850*/  SYNCS.PHASECHK.TRANS64.TRYWAIT P1, [R0+URZ+0xa0], R4 ;  /* 0x0000a004000075a7 */ /* 0x000e6400080211ff */
[----:B-1----:R-:W-:Y:S05]  /*2860*/  @!P1 BRA `(.L_x_44) ;  /* 0x0000006800ec9947 */ /* 0x002fea0003800000 */
.L_x_141:
[C---:B-1----:R-:W-:Y:S01]  /*2870*/  LEA R4, R11.reuse, UR37, 0x4 ;  /* 0x000000250b047c11 */ /* 0x042fe2000f8e20ff */
[----:B------:R-:W-:Y:S01]  /*2880*/  VIADD R0, R0, 0xb0 ;  /* 0x000000b000007836 */ /* 0x000fe20000000000 */
[----:B------:R-:W-:Y:S01]  /*2890*/  SEL R8, R8, RZ, P0 ;  /* 0x000000ff08087207 */ /* 0x000fe20000000000 */
[----:B------:R-:W-:-:S03]  /*28a0*/  VIADD R11, R11, 0x1 ;  /* 0x000000010b0b7836 */ /* 0x000fc60000000000 */
[----:B------:R-:W1:Y:S01]  /*28b0*/  LDS.128 R4, [R4+0x130] ;  /* 0x0001300004047984 */ /* 0x000e620000000c00 */
[----:B------:R-:W-:Y:S02]  /*28c0*/  PRMT R0, RZ, 0x654, R0 ;  /* 0x00000654ff007816 */ /* 0x000fe40000000000 */
[C---:B------:R-:W-:Y:S01]  /*28d0*/  ISETP.NE.AND P1, PT, R11.reuse, 0x2, PT ;  /* 0x000000020b00780c */ /* 0x040fe20003f25270 */
[----:B------:R-:W-:Y:S01]  /*28e0*/  @!PT LDS RZ, [RZ] ;  /* 0x00000000fffff984 */ /* 0x000fe20000000800 */
[----:B------:R-:W-:Y:S01]  /*28f0*/  @!PT LDS RZ, [RZ] ;  /* 0x00000000fffff984 */ /* 0x000fe20000000800 */
[----:B------:R-:W-:Y:S01]  /*2900*/  @!PT LDS RZ, [RZ] ;  /* 0x00000000fffff984 */ /* 0x000fe20000000800 */
[----:B------:R-:W-:Y:S01]  /*2910*/  @!PT LDS RZ, [RZ] ;  /* 0x00000000fffff984 */ /* 0x000fe20000000800 */
[----:B------:R2:W-:Y:S06]  /*2920*/  MEMBAR.ALL.CTA ;  /* 0x0000000000007992 */ /* 0x0005ec0000008000 */
[----:B--2---:R-:W2:Y:S01]  /*2930*/  FENCE.VIEW.ASYNC.S ;  /* 0x00000000000073c6 */ /* 0x004ea20000000000 */
[----:B------:R-:W-:Y:S01]  /*2940*/  SEL R11, R11, RZ, P1 ;  /* 0x000000ff0b0b7207 */ /* 0x000fe20000800000 */
[----:B--2---:R2:W-:Y:S01]  /*2950*/  SYNCS.ARRIVE.TRANS64.RED.A1T0 RZ, [R0+URZ], RZ ;  /* 0x000000ff00ff79a7 */ /* 0x0045e200081004ff */
[----:B-1----:R-:W-:-:S02]  /*2960*/  LOP3.LUT P3, RZ, R6, 0x1, RZ, 0xc0, !PT ;  /* 0x0000000106ff7812 */ /* 0x002fc4000786c0ff */
[----:B------:R-:W-:-:S04]  /*2970*/  SEL R4, RZ, 0x1, P1 ;  /* 0x00000001ff047807 */ /* 0x000fc80000800000 */
[----:B------:R-:W-:Y:S02]  /*2980*/  LOP3.LUT R10, R10, R4, RZ, 0x3c, !PT ;  /* 0x000000040a0a7212 */ /* 0x000fe400078e3cff */
[----:B--2---:R-:W-:-:S04]  /*2990*/  SEL R0, RZ, 0x1, P0 ;  /* 0x00000001ff007807 */ /* 0x004fc80000000000 */
[----:B------:R-:W-:Y:S01]  /*29a0*/  LOP3.LUT R9, R9, R0, RZ, 0x3c, !PT ;  /* 0x0000000009097212 */ /* 0x000fe200078e3cff */
[----:B------:R-:W-:Y:S06]  /*29b0*/  @P3 BRA `(.L_x_45) ;  /* 0xfffffffc002c3947 */ /* 0x000fec000383ffff */
[----:B------:R-:W-:Y:S01]  /*29c0*/  ULEA UR5, UR6, UR37, 0x3 ;  /* 0x0000002506057291 */ /* 0x000fe2000f8e18ff */
[----:B------:R-:W-:-:S08]  /*29d0*/  SHF.L.U32 R2, R12, 0x1f, RZ ;  /* 0x0000001f0c027819 */ /* 0x000fd000000006ff */
[----:B------:R-:W1:Y:S02]  /*29e0*/  SYNCS.PHASECHK.TRANS64 P0, [UR5+0xb0], R2 ;  /* 0x0000b002ff0075a7 */ /* 0x000e640008001005 */
[----:B-1----:R-:W-:Y:S05]  /*29f0*/  @P0 BRA `(.L_x_46) ;  /* 0x0000000000080947 */ /* 0x002fea0003800000 */
[----:B------:R-:W1:Y:S02]  /*2a00*/  SYNCS.PHASECHK.TRANS64.TRYWAIT P0, [UR5+0xb0], R2 ;  /* 0x0000b002ff0075a7 */ /* 0x000e640008001105 */
[----:B-1----:R-:W-:Y:S05]  /*2a10*/  @!P0 BRA `(.L_x_47) ;  /* 0x0000006800948947 */ /* 0x002fea0003800000 */
.L_x_46:
[----:B------:R-:W-:-:S04]  /*2a20*/  UIADD3 UR4, UPT, UPT, UR6, 0x1, URZ ;  /* 0x0000000106047890 */ /* 0x000fc8000fffe0ff */
[----:B------:R-:W-:-:S04]  /*2a30*/  UISETP.NE.AND UP0, UPT, UR4, 0x2, UPT ;  /* 0x000000020400788c */ /* 0x000fc8000bf05270 */
[----:B------:R-:W-:Y:S02]  /*2a40*/  USEL UR7, URZ, 0x1, UP0 ;  /* 0x00000001ff077887 */ /* 0x000fe40008000000 */
[----:B------:R-:W-:-:S04]  /*2a50*/  USEL UR4, UR4, URZ, UP0 ;  /* 0x000000ff04047287 */ /* 0x000fc80008000000 */
[----:B------:R-:W-:Y:S01]  /*2a60*/  ULEA UR4, UR4, UR37, 0x3 ;  /* 0x0000002504047291 */ /* 0x000fe2000f8e18ff */
[----:B-1----:R-:W-:-:S04]  /*2a70*/  LOP3.LUT R2, R12, UR7, RZ, 0x3c, !PT ;  /* 0x000000070c027c12 */ /* 0x002fc8000f8e3cff */
[----:B------:R-:W-:-:S04]  /*2a80*/  SHF.L.U32 R0, R2, 0x1f, RZ ;  /* 0x0000001f02007819 */ /* 0x000fc800000006ff */
[----:B------:R-:W1:Y:S02]  /*2a90*/  SYNCS.PHASECHK.TRANS64 P0, [UR4+0xb0], R0 ;  /* 0x0000b000ff0075a7 */ /* 0x000e640008001004 */
[----:B-1----:R-:W-:Y:S05]  /*2aa0*/  @P0 EXIT ;  /* 0x000000000000094d */ /* 0x002fea0003800000 */
[----:B------:R-:W-:Y:S02]  /*2ab0*/  SHF.L.U32 R2, R2, 0x1f, RZ ;  /* 0x0000001f02027819 */ /* 0x000fe400000006ff */
[----:B------:R-:W-:-:S07]  /*2ac0*/  MOV R0, UR4 ;  /* 0x0000000400007c02 */ /* 0x000fce0008000f00 */
.L_x_48:
[----:B-1----:R1:W2:Y:S02]  /*2ad0*/  SYNCS.PHASECHK.TRANS64.TRYWAIT P0, [R0+URZ+0xb0], R2 ;  /* 0x0000b002000075a7 */ /* 0x0022a400080011ff */
[----:B--2---:R-:W-:Y:S05]  /*2ae0*/  @!P0 NANOSLEEP.SYNCS 0x989680 ;  /* 0x009896800000895d */ /* 0x004fea0003900000 */
[----:B------:R-:W2:Y:S02]  /*2af0*/  @!P0 SYNCS.PHASECHK.TRANS64 P0, [R0+URZ+0xb0], R2 ;  /* 0x0000b002000085a7 */ /* 0x000ea400080010ff */
[----:B--2---:R-:W-:Y:S05]  /*2b00*/  @P0 EXIT ;  /* 0x000000000000094d */ /* 0x004fea0003800000 */
[----:B------:R-:W-:Y:S05]  /*2b10*/  BRA `(.L_x_48) ;  /* 0xfffffffc00ec7947 */ /* 0x000fea000383ffff */
.L_x_41:
[----:B------:R-:W-:-:S09]  /*2b20*/  UISETP.NE.AND UP1, UPT, UR8, URZ, UPT ;  /* 0x000000ff0800728c */ /* 0x000fd2000bf25270 */
[----:B------:R-:W-:Y:S05]  /*2b30*/  BRA.U UP1, `(.L_x_49) ;  /* 0x0000000d01c87547 */ /* 0x000fea000b800000 */
[----:B------:R-:W-:Y:S01]  /*2b40*/  UMOV UR4, 0x40 ;  /* 0x0000004000047882 */ /* 0x000fe20000000000 */
[----:B------:R-:W-:Y:S01]  /*2b50*/  NOP ;  /* 0x0000000000007918 */ /* 0x000fe20000000000 */
[----:B------:R-:W-:Y:S01]  /*2b60*/  ULEA UR4, UR37, UR4, 0x18 ;  /* 0x0000000425047291 */ /* 0x000fe2000f8ec0ff */
[----:B------:R-:W-:Y:S02]  /*2b70*/  UMOV UR5, 0x400 ;  /* 0x0000040000057882 */ /* 0x000fe40000000000 */
[----:B------:R-:W-:-:S06]  /*2b80*/  ULEA UR37, UR37, UR5, 0x18 ;  /* 0x0000000525257291 */ /* 0x000fcc000f8ec0ff */
[----:B------:R-:W1:Y:S02]  /*2b90*/  LDS.U8 R0, [UR4+0x1c] ;  /* 0x00001c04ff007984 */ /* 0x000e640008000000 */
[----:B-1----:R-:W-:-:S13]  /*2ba0*/  ISETP.NE.AND P0, PT, R0, RZ, PT ;  /* 0x000000ff0000720c */ /* 0x002fda0003f05270 */
[----:B------:R-:W-:Y:S05]  /*2bb0*/  @P0 BRA `(.L_x_50) ;  /* 0x0000000000580947 */ /* 0x000fea0003800000 */
[----:B------:R-:W-:-:S13]  /*2bc0*/  ELECT P0, URZ, PT ;  /* 0x0000000000ff782f */ /* 0x000fda0003800000 */
[----:B------:R-:W-:Y:S05]  /*2bd0*/  @!P0 BRA `(.L_x_51) ;  /* 0x0000000000608947 */ /* 0x000fea0003800000 */
[----:B------:R-:W-:Y:S01]  /*2be0*/  UMOV UR5, 0x10 ;  /* 0x0000001000057882 */ /* 0x000fe20000000000 */
[----:B------:R-:W-:Y:S01]  /*2bf0*/  HFMA2 R0, -RZ, RZ, 0, 5.9604644775390625e-08 ;  /* 0x00000001ff007431 */ /* 0x000fe200000001ff */
[----:B------:R-:W-:-:S03]  /*2c00*/  MOV R2, 0xffff ;  /* 0x0000ffff00027802 */ /* 0x000fc60000000f00 */
[----:B------:R-:W-:Y:S04]  /*2c10*/  DEPBAR.LE SB1, 0x36 ;  /* 0x00009d800000791a */ /* 0x000fe80000000000 */
[----:B------:R-:W1:Y:S02]  /*2c20*/  UTCATOMSWS.FIND_AND_SET.ALIGN UP0, UR5, UR5 ;  /* 0x00000005000575e3 */ /* 0x000e640008000800 */
[----:B-1----:R-:W-:Y:S01]  /*2c30*/  MOV R3, UR5 ;  /* 0x0000000500037c02 */ /* 0x002fe20008000f00 */
[----:B------:R-:W-:Y:S06]  /*2c40*/  BRA.U UP0, `(.L_x_52) ;  /* 0x0000000100187547 */ /* 0x000fec000b800000 */
.L_x_53:
[----:B------:R-:W-:Y:S05]  /*2c50*/  NANOSLEEP 0x64 ;  /* 0x000000640000795d */ /* 0x000fea0003800000 */
[----:B------:R-:W-:-:S05]  /*2c60*/  UMOV UR5, 0x10 ;  /* 0x0000001000057882 */ /* 0x000fca0000000000 */
[----:B------:R-:W-:Y:S04]  /*2c70*/  DEPBAR.LE SB1, 0x36 ;  /* 0x00009d800000791a */ /* 0x000fe80000000000 */
[----:B------:R-:W1:Y:S02]  /*2c80*/  UTCATOMSWS.FIND_AND_SET.ALIGN UP0, UR5, UR5 ;  /* 0x00000005000575e3 */ /* 0x000e640008000800 */
[----:B-1----:R-:W-:Y:S01]  /*2c90*/  MOV R3, UR5 ;  /* 0x0000000500037c02 */ /* 0x002fe20008000f00 */
[----:B------:R-:W-:Y:S05]  /*2ca0*/  BRA.U !UP0, `(.L_x_53) ;  /* 0xfffffffd08e87547 */ /* 0x000fea000b83ffff */
.L_x_52:
[-C--:B------:R-:W-:Y:S02]  /*2cb0*/  SHF.L.U32 R2, R2, R3.reuse, RZ ;  /* 0x0000000302027219 */ /* 0x080fe400000006ff */
[----:B------:R-:W-:Y:S01]  /*2cc0*/  SHF.L.U32 R0, R0, R3, RZ ;  /* 0x0000000300007219 */ /* 0x000fe200000006ff */
[----:B------:R-:W-:Y:S02]  /*2cd0*/  IMAD.SHL.U32 R3, R3, 0x20, RZ ;  /* 0x0000002003037824 */ /* 0x000fe400078e00ff */
[----:B------:R1:W-:Y:S04]  /*2ce0*/  ATOMS.OR RZ, [UR4+0x14], R2 ;  /* 0x00001402ffff798c */ /* 0x0003e8000b000004 */
[----:B------:R1:W-:Y:S04]  /*2cf0*/  ATOMS.OR RZ, [UR4+0x18], R0 ;  /* 0x00001800ffff798c */ /* 0x0003e8000b000004 */
[----:B------:R1:W-:Y:S01]  /*2d00*/  STS [UR37+0x150], R3 ;  /* 0x00015003ff007988 */ /* 0x0003e20008000825 */
[----:B------:R-:W-:Y:S05]  /*2d10*/  BRA `(.L_x_51) ;  /* 0x0000000000107947 */ /* 0x000fea0003800000 */
.L_x_50:
[----:B------:R-:W-:Y:S02]  /*2d20*/  MOV R0, 0xffffffff ;  /* 0xffffffff00007802 */ /* 0x000fe40000000f00 */
[----:B------:R-:W-:-:S03]  /*2d30*/  MOV R2, 0x2d60 ;  /* 0x00002d6000027802 */ /* 0x000fc60000000f00 */
[----:B------:R1:W-:Y:S04]  /*2d40*/  STS [UR37+0x150], R0 ;  /* 0x00015000ff007988 */ /* 0x0003e80008000825 */
[----:B-1-3-5:R-:W-:Y:S05]  /*2d50*/  CALL.REL.NOINC `($__internal_1_$__cuda_sm10x_tcgen05_guardrail_trap_phase_invalid_during_alloc) ;  /* 0x0000006c00d87944 */ /* 0x02afea0003c00000 */
.L_x_51:
[----:B------:R-:W-:Y:S05]  /*2d60*/  WARPSYNC.ALL ;  /* 0x0000000000007948 */ /* 0x000fea0003800000 */
[----:B------:R-:W2:Y:S01]  /*2d70*/  S2UR UR5, SR_CgaCtaId ;  /* 0x00000000000579c3 */ /* 0x000ea20000008800 */
[----:B------:R-:W-:Y:S01]  /*2d80*/  UMOV UR4, 0x400 ;  /* 0x0000040000047882 */ /* 0x000fe20000000000 */
[----:B------:R-:W-:-:S06]  /*2d90*/  NOP ;  /* 0x0000000000007918 */ /* 0x000fcc0000000000 */
[----:B------:R-:W-:Y:S06]  /*2da0*/  BAR.ARV 0x6, 0xa0 ;  /* 0x0182800000007b1d */ /* 0x000fec0000002000 */
[----:B------:R-:W4:Y:S01]  /*2db0*/  LDCU UR7, c[0x0][0x38c] ;  /* 0x00007180ff0777ac */ /* 0x000f220008000800 */
[----:B------:R-:W-:Y:S01]  /*2dc0*/  IMAD.MOV.U32 R11, RZ, RZ, 0x1 ;  /* 0x00000001ff0b7424 */ /* 0x000fe200078e00ff */
[----:B------:R-:W-:Y:S01]  /*2dd0*/  CS2R R8, SRZ ;  /* 0x0000000000087805 */ /* 0x000fe2000001ff00 */
[----:B------:R-:W-:Y:S01]  /*2de0*/  IMAD.MOV.U32 R10, RZ, RZ, RZ ;  /* 0x000000ffff0a7224 */ /* 0x000fe200078e00ff */
[----:B------:R-:W3:Y:S01]  /*2df0*/  LDCU UR6, c[0x0][0x38c] ;  /* 0x00007180ff0677ac */ /* 0x000ee20008000800 */
[----:B------:R-:W-:Y:S01]  /*2e00*/  UMOV UR14, URZ ;  /* 0x000000ff000e7c82 */ /* 0x000fe20008000000 */
[----:B------:R-:W-:Y:S01]  /*2e10*/  UMOV UR13, URZ ;  /* 0x000000ff000d7c82 */ /* 0x000fe20008000000 */
[----:B--2---:R-:W-:Y:S01]  /*2e20*/  ULEA UR5, UR5, UR4, 0x18 ;  /* 0x0000000405057291 */ /* 0x004fe2000f8ec0ff */
[----:B------:R-:W-:Y:S01]  /*2e30*/  UMOV UR24, 0x0 ;  /* 0x0000000000187882 */ /* 0x000fe20000000000 */
[----:B------:R-:W-:-:S02]  /*2e40*/  UMOV UR25, 0x4408010 ;  /* 0x0440801000197882 */ /* 0x000fc40000000000 */
[----:B------:R-:W-:Y:S02]  /*2e50*/  UIADD3 UR10, UPT, UPT, UR5, 0x10400, URZ ;  /* 0x00010400050a7890 */ /* 0x000fe4000fffe0ff */
[----:B------:R-:W-:Y:S02]  /*2e60*/  UIADD3 UR15, UPT, UPT, UR5, 0x6400, URZ ;  /* 0x00006400050f7890 */ /* 0x000fe4000fffe0ff */
[----:B----4-:R-:W-:Y:S01]  /*2e70*/  UIADD3 UR7, UPT, UPT, UR7, 0x7f, URZ ;  /* 0x0000007f07077890 */ /* 0x010fe2000fffe0ff */
[----:B-1----:R-:W1:Y:S01]  /*2e80*/  LDS R0, [UR5+0x150] ;  /* 0x00015005ff007984 */ /* 0x002e620008000800 */
[----:B------:R-:W-:Y:S02]  /*2e90*/  USHF.R.U32.HI UR10, URZ, 0x4, UR10 ;  /* 0x00000004ff0a7899 */ /* 0x000fe4000801160a */
[----:B------:R-:W-:Y:S02]  /*2ea0*/  USHF.R.S32.HI UR4, URZ, 0x1f, UR7 ;  /* 0x0000001fff047899 */ /* 0x000fe40008011407 */
[----:B------:R-:W-:-:S02]  /*2eb0*/  USHF.R.U32.HI UR15, URZ, 0x4, UR15 ;  /* 0x00000004ff0f7899 */ /* 0x000fc4000801160f */
[----:B------:R-:W-:Y:S02]  /*2ec0*/  ULEA.HI UR4, UR4, UR7, URZ, 0x7 ;  /* 0x0000000704047291 */ /* 0x000fe4000f8f38ff */
[----:B------:R-:W-:Y:S02]  /*2ed0*/  ULOP3.LUT UR10, UR10, 0x3fff, URZ, 0xc0, !UPT ;  /* 0x00003fff0a0a7892 */ /* 0x000fe4000f8ec0ff */
[----:B------:R-:W-:Y:S01]  /*2ee0*/  USHF.R.S32.HI UR4, URZ, 0x7, UR4 ;  /* 0x00000007ff047899 */ /* 0x000fe20008011404 */
[----:B------:R-:W-:Y:S01]  /*2ef0*/  UMOV UR22, 0x0 ;  /* 0x0000000000167882 */ /* 0x000fe20000000000 */
[----:B------:R-:W-:Y:S02]  /*2f00*/  UMOV UR23, 0x4408010 ;  /* 0x0440801000177882 */ /* 0x000fe40000000000 */
[----:B------:R-:W-:Y:S02]  /*2f10*/  UISETP.LT.AND UP0, UPT, UR4, 0x1, UPT ;  /* 0x000000010400788c */ /* 0x000fe4000bf01270 */
[----:B------:R-:W-:-:S02]  /*2f20*/  ULOP3.LUT UR15, UR15, 0x3fff, URZ, 0xc0, !UPT ;  /* 0x00003fff0f0f7892 */ /* 0x000fc4000f8ec0ff */
[----:B------:R-:W-:Y:S02]  /*2f30*/  USEL UR9, UR4, 0x1, !UP0 ;  /* 0x0000000104097887 */ /* 0x000fe4000c000000 */
[----:B------:R-:W-:Y:S02]  /*2f40*/  ULOP3.LUT UR10, UR10, 0x10000, URZ, 0xfc, !UPT ;  /* 0x000100000a0a7892 */ /* 0x000fe4000f8efcff */
[----:B------:R-:W-:Y:S02]  /*2f50*/  UIADD3 UR9, UPT, UPT, -UR9, URZ, URZ ;  /* 0x000000ff09097290 */ /* 0x000fe4000fffe1ff */
[----:B---3--:R-:W-:Y:S01]  /*2f60*/  UISETP.GE.AND UP3, UPT, UR6, 0x1, UPT ;  /* 0x000000010600788c */ /* 0x008fe2000bf66270 */
[----:B------:R-:W-:Y:S01]  /*2f70*/  UMOV UR20, 0x0 ;  /* 0x0000000000147882 */ /* 0x000fe20000000000 */
[----:B------:R-:W-:Y:S01]  /*2f80*/  UMOV UR21, 0x4408010 ;  /* 0x0440801000157882 */ /* 0x000fe20000000000 */
[----:B------:R-:W-:Y:S01]  /*2f90*/  UMOV UR18, 0x0 ;  /* 0x0000000000127882 */ /* 0x000fe20000000000 */
[----:B------:R-:W-:Y:S01]  /*2fa0*/  UMOV UR19, 0x4408010 ;  /* 0x0440801000137882 */ /* 0x000fe20000000000 */
[----:B-1----:R-:W-:-:S15]  /*2fb0*/  R2UR UR16, R0 ;  /* 0x00000000001072ca */ /* 0x002fde00000e0000 */
.L_x_60:
[----:B------:R-:W-:Y:S02]  /*2fc0*/  LEA R0, R10, UR5, 0x3 ;  /* 0x000000050a007c11 */ /* 0x000fe4000f8e18ff */
[----:B------:R-:W-:Y:S02]  /*2fd0*/  SHF.L.U32 R2, R9, 0x1f, RZ ;  /* 0x0000001f09027819 */ /* 0x000fe400000006ff */
[----:B------:R-:W-:Y:S01]  /*2fe0*/  PLOP3.LUT P0, PT, PT, PT, UP3, 0x80, 0x8 ;  /* 0x000000000008781c */ /* 0x000fe20003f0f038 */
[----:B------:R-:W-:Y:S01]  /*2ff0*/  VIADD R3, R0, 0xb0 ;  /* 0x000000b000037836 */ /* 0x000fe20000000000 */
[----:B-1----:R-:W1:Y:S02]  /*3000*/  SYNCS.PHASECHK.TRANS64.TRYWAIT P1, [R0+URZ+0xa0], R2 ;  /* 0x0000a002000075a7 */ /* 0x002e6400080211ff */
[----:B-1-3--:R-:W-:Y:S09]  /*3010*/  @!P1 BRA `(.L_x_54) ;  /* 0x00000064002c9947 */ /* 0x00aff20003800000 */
.L_x_143:
[----:B------:R-:W-:Y:S01]  /*3020*/  LEA R4, R10, UR5, 0x4 ;  /* 0x000000050a047c11 */ /* 0x000fe2000f8e20ff */
[----:B------:R-:W-:Y:S01]  /*3030*/  @UP3 ULEA UR6, UR13, UR5, 0x3 ;  /* 0x000000050d063291 */ /* 0x000fe2000f8e18ff */
[----:B------:R-:W-:Y:S01]  /*3040*/  PLOP3.LUT P2, PT, PT, PT, PT, 0x80, 0x8 ;  /* 0x000000000008781c */ /* 0x000fe20003f4f070 */
[----:B------:R-:W-:Y:S01]  /*3050*/  ULEA UR7, UR14, UR5, 0x3 ;  /* 0x000000050e077291 */ /* 0x000fe2000f8e18ff */
[----:B------:R-:W-:Y:S02]  /*3060*/  PRMT R3, RZ, 0x654, R3 ;  /* 0x00000654ff037816 */ /* 0x000fe40000000003 */
[----:B------:R-:W2:Y:S01]  /*3070*/  LDS.128 R4, [R4+0x130] ;  /* 0x0001300004047984 */ /* 0x000ea20000000c00 */
[----:B-1----:R-:W-:Y:S02]  /*3080*/  @P0 SHF.L.U32 R2, R8, 0x1f, RZ ;  /* 0x0000001f08020819 */ /* 0x002fe400000006ff */
[----:B------:R-:W-:Y:S01]  /*3090*/  SHF.L.U32 R0, R11, 0x1f, RZ ;  /* 0x0000001f0b007819 */ /* 0x000fe200000006ff */
[----:B------:R-:W-:Y:S01]  /*30a0*/  @!PT LDS RZ, [RZ] ;  /* 0x00000000fffff984 */ /* 0x000fe20000000800 */
[----:B------:R-:W-:Y:S01]  /*30b0*/  @!PT LDS RZ, [RZ] ;  /* 0x00000000fffff984 */ /* 0x000fe20000000800 */
[----:B------:R-:W-:Y:S01]  /*30c0*/  @!PT LDS RZ, [RZ] ;  /* 0x00000000fffff984 */ /* 0x000fe20000000800 */
[----:B------:R-:W-:Y:S01]  /*30d0*/  @!PT LDS RZ, [RZ] ;  /* 0x00000000fffff984 */ /* 0x000fe20000000800 */
[----:B------:R1:W-:Y:S06]  /*30e0*/  MEMBAR.ALL.CTA ;  /* 0x0000000000007992 */ /* 0x0003ec0000008000 */
[----:B-1----:R-:W1:Y:S02]  /*30f0*/  FENCE.VIEW.ASYNC.S ;  /* 0x00000000000073c6 */ /* 0x002e640000000000 */
[----:B-1----:R1:W-:Y:S01]  /*3100*/  SYNCS.ARRIVE.TRANS64.RED.A1T0 RZ, [R3+URZ], RZ ;  /* 0x000000ff03ff79a7 */ /* 0x0023e200081004ff */
[----:B------:R1:W3:Y:S01]  /*3110*/  @P0 SYNCS.PHASECHK.TRANS64.TRYWAIT P2, [UR6], R2 ;  /* 0x00000002ff0005a7 */ /* 0x0002e20008041106 */
[----:B------:R-:W-:Y:S01]  /*3120*/  ULEA.HI UR6, UR14, UR14, URZ, 0x1 ;  /* 0x0000000e0e067291 */ /* 0x000fe2000f8f08ff */
[----:B--2---:R-:W-:-:S03]  /*3130*/  LOP3.LUT P1, RZ, R6, 0x1, RZ, 0xc0, !PT ;  /* 0x0000000106ff7812 */ /* 0x004fc6000782c0ff */
[----:B------:R-:W-:Y:S02]  /*3140*/  USHF.L.U32 UR8, UR6, 0x7, URZ ;  /* 0x0000000706087899 */ /* 0x000fe400080006ff */
[----:B------:R-:W-:Y:S02]  /*3150*/  ULOP3.LUT UR6, UR6, 0xffe, URZ, 0xc0, !UPT ;  /* 0x00000ffe06067892 */ /* 0x000fe4000f8ec0ff */
[----:B------:R-:W-:Y:S02]  /*3160*/  ULOP3.LUT UR8, UR8, 0xffffff00, URZ, 0xc0, !UPT ;  /* 0xffffff0008087892 */ /* 0x000fe4000f8ec0ff */
[----:B------:R-:W-:Y:S02]  /*3170*/  UIADD3 UR6, UPT, UPT, -UR6, UR14, URZ ;  /* 0x0000000e06067290 */ /* 0x000fe4000fffe1ff */
[----:B------:R-:W-:Y:S01]  /*3180*/  UIADD3 UR8, UPT, UPT, UR16, UR8, URZ ;  /* 0x0000000810087290 */ /* 0x000fe2000fffe0ff */
[----:B------:R-:W2:Y:S03]  /*3190*/  SYNCS.PHASECHK.TRANS64.TRYWAIT P0, [UR7+0xe0], R0 ;  /* 0x0000e000ff0075a7 */ /* 0x000ea60008001107 */
[----:B------:R-:W-:Y:S01]  /*31a0*/  ULEA UR8, UR6, UR8, 0x14 ;  /* 0x0000000806087291 */ /* 0x000fe2000f8ea0ff */
[----:B-123--:R-:W-:Y:S11]  /*31b0*/  @!P0 BRA `(.L_x_55) ;  /* 0x0000006000d88947 */ /* 0x00eff60003800000 */
.L_x_145:
[----:B------:R-:W-:Y:S01]  /*31c0*/  IADD3 R10, PT, PT, R10, 0x1, RZ ;  /* 0x000000010a0a7810 */ /* 0x000fe20007ffe0ff */
[----:B------:R-:W-:Y:S06]  /*31d0*/  BRA.U !UP3, `(.L_x_56) ;  /* 0x000000010bc07547 */ /* 0x000fec000b800000 */
[----:B------:R-:W-:Y:S01]  /*31e0*/  UPLOP3.LUT UP4, UPT, UPT, UPT, UPT, 0x40, 0x4 ;  /* 0x000000000004789c */ /* 0x000fe20003f8e870 */
[----:B------:R-:W-:Y:S01]  /*31f0*/  UMOV UR12, UR9 ;  /* 0x00000009000c7c82 */ /* 0x000fe20008000000 */
[----:B------:R-:W-:Y:S01]  /*3200*/  UMOV UR11, UR4 ;  /* 0x00000004000b7c82 */ /* 0x000fe20008000000 */
[----:B------:R-:W-:-:S08]  /*3210*/  UMOV UR17, UR13 ;  /* 0x0000000d00117c82 */ /* 0x000fd00008000000 */
.L_x_59:
[----:B------:R-:W-:Y:S02]  /*3220*/  UIADD3 UR12, UPT, UPT, UR12, 0x1, URZ ;  /* 0x000000010c0c7890 */ /* 0x000fe4000fffe0ff */
[----:B--2---:R-:W-:Y:S02]  /*3230*/  ULEA UR6, UR17, UR5, 0x3 ;  /* 0x0000000511067291 */ /* 0x004fe4000f8e18ff */
[----:B------:R-:W-:Y:S01]  /*3240*/  UISETP.NE.AND UP0, UPT, UR12, URZ, UPT ;  /* 0x000000ff0c00728c */ /* 0x000fe2000bf05270 */
[----:B---3--:R-:W-:Y:S10]  /*3250*/  @P2 BRA `(.L_x_57) ;  /* 0x00000000000c2947 */ /* 0x008ff40003800000 */
[----:B-1----:R-:W-:Y:S04]  /*3260*/  SHF.L.U32 R2, R8, 0x1f, RZ ;  /* 0x0000001f08027819 */ /* 0x002fe800000006ff */
[----:B------:R-:W1:Y:S02]  /*3270*/  SYNCS.PHASECHK.TRANS64.TRYWAIT P0, [UR6], R2 ;  /* 0x00000002ff0075a7 */ /* 0x000e640008001106 */
[----:B-1----:R-:W-:Y:S05]  /*3280*/  @!P0 BRA `(.L_x_58) ;  /* 0x0000006000bc8947 */ /* 0x002fea0003800000 */
.L_x_57:
[----:B------:R-:W-:Y:S01]  /*3290*/  UISETP.NE.AND UP1, UPT, UR11, 0x1, UPT ;  /* 0x000000010b00788c */ /* 0x000fe2000bf25270 */
[----:B------:R-:W-:Y:S01]  /*32a0*/  PLOP3.LUT P2, PT, PT, PT, PT, 0x80, 0x8 ;  /* 0x000000000008781c */ /* 0x000fe20003f4f070 */
[----:B------:R-:W-:Y:S02]  /*32b0*/  UIADD3 UR13, UPT, UPT, UR17, 0x1, URZ ;  /* 0x00000001110d7890 */ /* 0x000fe4000fffe0ff */
[----:B------:R-:W-:Y:S02]  /*32c0*/  ULEA UR28, UR17, UR15, 0x9 ;  /* 0x0000000f111c7291 */ /* 0x000fe4000f8e48ff */
[----:B------:R-:W-:Y:S01]  /*32d0*/  UISETP.NE.AND UP2, UPT, UR13, 0x5, UPT ;  /* 0x000000050d00788c */ /* 0x000fe2000bf45270 */
[----:B------:R-:W-:Y:S01]  /*32e0*/  PLOP3.LUT P0, PT, PT, PT, UP1, 0x80, 0x8 ;  /* 0x000000000008781c */ /* 0x000fe20003f0f018 */
[----:B------:R-:W-:Y:S02]  /*32f0*/  UIADD3 UR40, UPT, UPT, UR28, 0x80, URZ ;  /* 0x000000801c287890 */ /* 0x000fe4000fffe0ff */
[----:B------:R-:W-:Y:S02]  /*3300*/  USEL UR27, URZ, 0x1, UP2 ;  /* 0x00000001ff1b7887 */ /* 0x000fe40009000000 */
[----:B------:R-:W-:Y:S02]  /*3310*/  USEL UR13, UR13, URZ, UP2 ;  /* 0x000000ff0d0d7287 */ /* 0x000fe40009000000 */
[----:B------:R-:W-:Y:S02]  /*3320*/  UIADD3 UR36, UPT, UPT, UR28, 0x100, URZ ;  /* 0x000001001c247890 */ /* 0x000fe4000fffe0ff */
[----:B------:R-:W-:Y:S01]  /*3330*/  @UP1 ULEA UR26, UR13, UR5, 0x3 ;  /* 0x000000050d1a1291 */ /* 0x000fe2000f8e18ff */
[----:B------:R-:W-:Y:S01]  /*3340*/  LOP3.LUT R8, R8, UR27, RZ, 0x3c, !PT ;  /* 0x0000001b08087c12 */ /* 0x000fe2000f8e3cff */
[----:B------:R-:W-:Y:S02]  /*3350*/  UIADD3 UR32, UPT, UPT, UR28, 0x180, URZ ;  /* 0x000001801c207890 */ /* 0x000fe4000fffe0ff */
[----:B------:R-:W-:Y:S01]  /*3360*/  UIADD3 UR6, UPT, UPT, UR6, 0x28, URZ ;  /* 0x0000002806067890 */ /* 0x000fe2000fffe0ff */
[----:B-1----:R-:W-:Y:S01]  /*3370*/  @P0 SHF.L.U32 R0, R8, 0x1f, RZ ;  /* 0x0000001f08000819 */ /* 0x002fe200000006ff */
[----:B------:R-:W-:Y:S01]  /*3380*/  UIADD3 UR11, UPT, UPT, UR11, -0x1, URZ ;  /* 0xffffffff0b0b7890 */ /* 0x000fe2000fffe0ff */
[----:B------:R-:W-:Y:S02]  /*3390*/  UMOV UR29, 0x80004020 ;  /* 0x80004020001d7882 */ /* 0x000fe40000000000 */
[----:B------:R2:W3:Y:S01]  /*33a0*/  @P0 SYNCS.PHASECHK.TRANS64.TRYWAIT P2, [UR26], R0 ;  /* 0x00000000ff0005a7 */ /* 0x0004e2000804111a */
[----:B------:R-:W-:Y:S01]  /*33b0*/  ULEA UR26, UR17, UR10, 0xb ;  /* 0x0000000a111a7291 */ /* 0x000fe2000f8e58ff */
[----:B------:R-:W-:Y:S01]  /*33c0*/  UMOV UR27, 0x40004040 ;  /* 0x40004040001b7882 */ /* 0x000fe20000000000 */
[----:B------:R-:W-:Y:S02]  /*33d0*/  UMOV UR41, 0x80004020 ;  /* 0x8000402000297882 */ /* 0x000fe40000000000 */
[----:B------:R-:W-:Y:S02]  /*33e0*/  UIADD3 UR38, UPT, UPT, UR26, 0x2, URZ ;  /* 0x000000021a267890 */ /* 0x000fe4000fffe0ff */
[----:B------:R-:W-:Y:S02]  /*33f0*/  UIADD3 UR34, UPT, UPT, UR26, 0x4, URZ ;  /* 0x000000041a227890 */ /* 0x000fe4000fffe0ff */
[----:B------:R-:W-:Y:S01]  /*3400*/  UIADD3 UR30, UPT, UPT, UR26, 0x6, URZ ;  /* 0x000000061a1e7890 */ /* 0x000fe2000fffe0ff */
[----:B------:R2:W-:Y:S01]  /*3410*/  UTCQMMA gdesc[UR28], gdesc[UR26], tmem[UR8], tmem[UR24], idesc[UR25], UP4 ;  /* 0x00ff181a1c0075ea */ /* 0x0005e2000a000308 */
[----:B------:R-:W-:Y:S01]  /*3420*/  UPLOP3.LUT UP4, UPT, UPT, UPT, UPT, 0x80, 0x8 ;  /* 0x000000000008789c */ /* 0x000fe20003f8f070 */
[----:B------:R-:W-:Y:S01]  /*3430*/  UMOV UR39, 0x40004040 ;  /* 0x4000404000277882 */ /* 0x000fe20000000000 */
[----:B------:R-:W-:Y:S01]  /*3440*/  UMOV UR37, 0x80004020 ;  /* 0x8000402000257882 */ /* 0x000fe20000000000 */
[----:B------:R2:W-:Y:S01]  /*3450*/  UTCQMMA gdesc[UR40], gdesc[UR38], tmem[UR8], tmem[UR22], idesc[UR23], UPT ;  /* 0x00ff1626280075ea */ /* 0x0005e2000b800308 */
[----:B------:R-:W-:Y:S01]  /*3460*/  UMOV UR35, 0x40004040 ;  /* 0x4000404000237882 */ /* 0x000fe20000000000 */
[----:B------:R-:W-:Y:S01]  /*3470*/  UMOV UR33, 0x80004020 ;  /* 0x8000402000217882 */ /* 0x000fe20000000000 */
[----:B------:R-:W-:Y:S01]  /*3480*/  UMOV UR31, 0x40004040 ;  /* 0x40004040001f7882 */ /* 0x000fe20000000000 */
[----:B------:R2:W-:Y:S01]  /*3490*/  UTCQMMA gdesc[UR36], gdesc[UR34], tmem[UR8], tmem[UR20], idesc[UR21], UPT ;  /* 0x00ff1422240075ea */ /* 0x0005e2000b800308 */
[----:B------:R2:W-:Y:S01]  /*34a0*/  UTCQMMA gdesc[UR32], gdesc[UR30], tmem[UR8], tmem[UR18], idesc[UR19], UPT ;  /* 0x00ff121e200075ea */ /* 0x0005e2000b800308 */
[----:B------:R2:W-:Y:S01]  /*34b0*/  UTCBAR [UR6], URZ ;  /* 0x000000ff060073e9 */ /* 0x0005e200080000ff */
[----:B------:R-:W-:Y:S01]  /*34c0*/  UMOV UR17, UR13 ;  /* 0x0000000d00117c82 */ /* 0x000fe20008000000 */
[----:B------:R-:W-:Y:S05]  /*34d0*/  BRA.U UP0, `(.L_x_59) ;  /* 0xfffffffd00507547 */ /* 0x000fea000b83ffff */
.L_x_56:
[----:B------:R-:W-:Y:S01]  /*34e0*/  UIADD3 UR14, UPT, UPT, UR14, 0x1, URZ ;  /* 0x000000010e0e7890 */ /* 0x000fe2000fffe0ff */
[C---:B------:R-:W-:Y:S01]  /*34f0*/  ISETP.NE.AND P0, PT, R10.reuse, 0x2, PT ;  /* 0x000000020a00780c */ /* 0x040fe20003f05270 */
[----:B------:R-:W-:Y:S02]  /*3500*/  UIADD3 UR7, UPT, UPT, UR7, 0xc0, URZ ;  /* 0x000000c007077890 */ /* 0x000fe4000fffe0ff */
[----:B------:R-:W-:Y:S01]  /*3510*/  UISETP.NE.AND UP0, UPT, UR14, 0x4, UPT ;  /* 0x000000040e00788c */ /* 0x000fe2000bf05270 */
[----:B-12---:R-:W-:Y:S02]  /*3520*/  SEL R0, RZ, 0x1, P0 ;  /* 0x00000001ff007807 */ /* 0x006fe40000000000 */
[----:B------:R-:W-:Y:S01]  /*3530*/  SEL R10, R10, RZ, P0 ;  /* 0x000000ff0a0a7207 */ /* 0x000fe20000000000 */
[----:B------:R-:W-:Y:S01]  /*3540*/  USEL UR6, URZ, 0x1, UP0 ;  /* 0x00000001ff067887 */ /* 0x000fe20008000000 */
[----:B------:R-:W-:Y:S01]  /*3550*/  LOP3.LUT R9, R9, R0, RZ, 0x3c, !PT ;  /* 0x0000000009097212 */ /* 0x000fe200078e3cff */
[----:B------:R-:W-:Y:S01]  /*3560*/  USEL UR14, UR14, URZ, UP0 ;  /* 0x000000ff0e0e7287 */ /* 0x000fe20008000000 */
[----:B------:R1:W-:Y:S03]  /*3570*/  UTCBAR [UR7], URZ ;  /* 0x000000ff070073e9 */ /* 0x0003e600080000ff */
[----:B------:R-:W-:Y:S01]  /*3580*/  LOP3.LUT R11, R11, UR6, RZ, 0x3c, !PT ;  /* 0x000000060b0b7c12 */ /* 0x000fe2000f8e3cff */
[----:B------:R-:W-:Y:S07]  /*3590*/  @P1 BRA `(.L_x_60) ;  /* 0xfffffff800881947 */ /* 0x000fee000383ffff */
[----:B------:R-:W2:Y:S01]  /*35a0*/  S2UR UR4, SR_CgaCtaId ;  /* 0x00000000000479c3 */ /* 0x000ea20000008800 */
[----:B------:R-:W-:Y:S01]  /*35b0*/  ELECT P0, URZ, PT ;  /* 0x0000000000ff782f */ /* 0x000fe20003800000 */
[----:B------:R-:W-:Y:S01]  /*35c0*/  IMAD.MOV.U32 R0, RZ, RZ, 0x1 ;  /* 0x00000001ff007424 */ /* 0x000fe200078e00ff */
[----:B------:R-:W-:Y:S01]  /*35d0*/  UIADD3 UR5, UPT, UPT, UR5, 0xe0, URZ ;  /* 0x000000e005057890 */ /* 0x000fe2000fffe0ff */
[----:B------:R-:W-:Y:S01]  /*35e0*/  SHF.L.U32 R2, R11, 0x1f, RZ ;  /* 0x0000001f0b027819 */ /* 0x000fe200000006ff */
[----:B------:R-:W-:-:S03]  /*35f0*/  UMOV UR6, 0x40 ;  /* 0x0000004000067882 */ /* 0x000fc60000000000 */
[----:B------:R-:W-:Y:S01]  /*3600*/  UVIRTCOUNT.DEALLOC.SMPOOL 0x80 ;  /* 0x000000800000784c */ /* 0x000fe20000000000 */
[----:B--2---:R-:W-:Y:S02]  /*3610*/  ULEA UR4, UR4, UR6, 0x18 ;  /* 0x0000000604047291 */ /* 0x004fe4000f8ec0ff */
[----:B------:R-:W-:-:S07]  /*3620*/  ULEA UR6, UR14, UR5, 0x3 ;  /* 0x000000050e067291 */ /* 0x000fce000f8e18ff */
[----:B------:R2:W-:Y:S02]  /*3630*/  @P0 STS.U8 [UR4+0x1c], R0 ;  /* 0x00001c00ff000988 */ /* 0x0005e40008000004 */
[----:B------:R-:W4:Y:S02]  /*3640*/  SYNCS.PHASECHK.TRANS64.TRYWAIT P0, [UR6], R2 ;  /* 0x00000002ff0075a7 */ /* 0x000f240008001106 */
[----:B--2-4-:R-:W-:Y:S05]  /*3650*/  @!P0 BRA `(.L_x_61) ;  /* 0x0000005c00e08947 */ /* 0x014fea0003800000 */
.L_x_148:
[----:B-1----:R-:W-:-:S04]  /*3660*/  UIADD3 UR7, UPT, UPT, UR14, 0x1, URZ ;  /* 0x000000010e077890 */ /* 0x002fc8000fffe0ff */
[----:B------:R-:W-:-:S04]  /*3670*/  UISETP.NE.AND UP0, UPT, UR7, 0x4, UPT ;  /* 0x000000040700788c */ /* 0x000fc8000bf05270 */
[----:B------:R-:W-:Y:S02]  /*3680*/  USEL UR8, URZ, 0x1, UP0 ;  /* 0x00000001ff087887 */ /* 0x000fe40008000000 */
[----:B------:R-:W-:-:S04]  /*3690*/  USEL UR7, UR7, URZ, UP0 ;  /* 0x000000ff07077287 */ /* 0x000fc80008000000 */
[----:B------:R-:W-:Y:S01]  /*36a0*/  ULEA UR6, UR7, UR5, 0x3 ;  /* 0x0000000507067291 */ /* 0x000fe2000f8e18ff */
[----:B--2---:R-:W-:-:S04]  /*36b0*/  LOP3.LUT R2, R11, UR8, RZ, 0x3c, !PT ;  /* 0x000000080b027c12 */ /* 0x004fc8000f8e3cff */
[----:B------:R-:W-:-:S04]  /*36c0*/  SHF.L.U32 R3, R2, 0x1f, RZ ;  /* 0x0000001f02037819 */ /* 0x000fc800000006ff */
[----:B------:R-:W1:Y:S02]  /*36d0*/  SYNCS.PHASECHK.TRANS64.TRYWAIT P0, [UR6], R3 ;  /* 0x00000003ff0075a7 */ /* 0x000e640008001106 */
[----:B-1----:R-:W-:Y:S05]  /*36e0*/  @!P0 BRA `(.L_x_62) ;  /* 0x0000005c00d48947 */ /* 0x002fea0003800000 */
.L_x_150:
        /* <DEDUP_REMOVED lines=9> */
.L_x_152:
[----:B------:R-:W-:-:S04]  /*3780*/  UIADD3 UR7, UPT, UPT, UR7, 0x1, URZ ;  /* 0x0000000107077890 */ /* 0x000fc8000fffe0ff */
[----:B------:R-:W-:-:S04]  /*3790*/  UISETP.NE.AND UP0, UPT, UR7, 0x4, UPT ;  /* 0x000000040700788c */ /* 0x000fc8000bf05270 */
[----:B------:R-:W-:Y:S02]  /*37a0*/  USEL UR6, URZ, 0x1, UP0 ;  /* 0x00000001ff067887 */ /* 0x000fe40008000000 */
[----:B------:R-:W-:-:S04]  /*37b0*/  USEL UR7, UR7, URZ, UP0 ;  /* 0x000000ff07077287 */ /* 0x000fc80008000000 */
[----:B------:R-:W-:Y:S01]  /*37c0*/  ULEA UR7, UR7, UR5, 0x3 ;  /* 0x0000000507077291 */ /* 0x000fe2000f8e18ff */
[----:B------:R-:W-:-:S04]  /*37d0*/  LOP3.LUT R2, R2, UR6, RZ, 0x3c, !PT ;  /* 0x0000000602027c12 */ /* 0x000fc8000f8e3cff */
[----:B------:R-:W-:-:S04]  /*37e0*/  SHF.L.U32 R2, R2, 0x1f, RZ ;  /* 0x0000001f02027819 */ /* 0x000fc800000006ff */
[----:B------:R-:W2:Y:S02]  /*37f0*/  SYNCS.PHASECHK.TRANS64.TRYWAIT P0, [UR7], R2 ;  /* 0x00000002ff0075a7 */ /* 0x000ea40008001107 */
[----:B--2---:R-:W-:Y:S05]  /*3800*/  @!P0 BRA `(.L_x_64) ;  /* 0x0000005c00bc8947 */ /* 0x004fea0003800000 */
.L_x_154:
[----:B------:R-:W-:Y:S01]  /*3810*/  NOP ;  /* 0x0000000000007918 */ /* 0x000fe20000000000 */
[----:B-1----:R-:W1:Y:S01]  /*3820*/  LDS R0, [UR4+0x14] ;  /* 0x00001404ff007984 */ /* 0x002e620008000800 */
[----:B------:R-:W-:Y:S01]  /*3830*/  ULOP3.LUT UR6, UR16, 0xffff, URZ, 0xc0, !UPT ;  /* 0x0000ffff10067892 */ /* 0x000fe2000f8ec0ff */
[----:B------:R-:W-:Y:S01]  /*3840*/  UMOV UR8, 0xffff ;  /* 0x0000ffff00087882 */ /* 0x000fe20000000000 */
[----:B------:R-:W-:Y:S02]  /*3850*/  UMOV UR5, 0x1 ;  /* 0x0000000100057882 */ /* 0x000fe40000000000 */
[----:B------:R-:W-:-:S04]  /*3860*/  USHF.R.U32.HI UR6, URZ, 0x5, UR6 ;  /* 0x00000005ff067899 */ /* 0x000fc80008011606 */
[----:B------:R-:W-:Y:S02]  /*3870*/  USHF.L.U32 UR8, UR8, UR6, URZ ;  /* 0x0000000608087299 */ /* 0x000fe400080006ff */
[----:B------:R-:W-:-:S04]  /*3880*/  USHF.L.U32 UR5, UR5, UR6, URZ ;  /* 0x0000000605057299 */ /* 0x000fc800080006ff */
[----:B-1----:R-:W-:-:S04]  /*3890*/  LOP3.LUT R0, R0, UR8, RZ, 0xc0, !PT ;  /* 0x0000000800007c12 */ /* 0x002fc8000f8ec0ff */
[----:B------:R-:W-:-:S13]  /*38a0*/  ISETP.NE.AND P0, PT, R0, UR8, PT ;  /* 0x0000000800007c0c */ /* 0x000fda000bf05270 */
[----:B------:R-:W-:Y:S05]  /*38b0*/  @P0 BRA `(.L_x_65) ;  /* 0x0000000000580947 */ /* 0x000fea0003800000 */
[----:B------:R-:W1:Y:S02]  /*38c0*/  LDS R0, [UR4+0x18] ;  /* 0x00001804ff007984 */ /* 0x000e640008000800 */
[----:B-1----:R-:W-:-:S04]  /*38d0*/  LOP3.LUT R0, R0, UR5, RZ, 0xc0, !PT ;  /* 0x0000000500007c12 */ /* 0x002fc8000f8ec0ff */
[----:B------:R-:W-:-:S13]  /*38e0*/  ISETP.NE.AND P0, PT, R0, UR5, PT ;  /* 0x0000000500007c0c */ /* 0x000fda000bf05270 */
[----:B------:R-:W-:Y:S05]  /*38f0*/  @P0 BRA `(.L_x_66) ;  /* 0x00000000003c0947 */ /* 0x000fea0003800000 */
[----:B------:R-:W1:Y:S01]  /*3900*/  S2R R2, SR_LANEID ;  /* 0x0000000000027919 */ /* 0x000e620000000000 */
[----:B------:R-:W-:Y:S01]  /*3910*/  ULOP3.LUT UR8, URZ, UR8, URZ, 0x33, !UPT ;  /* 0x00000008ff087292 */ /* 0x000fe2000f8e33ff */
[----:B------:R-:W-:Y:S02]  /*3920*/  VOTEU.ANY UR7, UPT, PT ;  /* 0x0000000000077886 */ /* 0x000fe400038e0100 */
[----:B------:R-:W-:-:S03]  /*3930*/  UFLO.U32 UR7, UR7 ;  /* 0x00000007000772bd */ /* 0x000fc600080e0000 */
[----:B------:R-:W-:-:S04]  /*3940*/  IMAD.U32 R0, RZ, RZ, UR8 ;  /* 0x00000008ff007e24 */ /* 0x000fc8000f8e00ff */
[----:B------:R2:W4:Y:S02]  /*3950*/  REDUX UR6, R0 ;  /* 0x00000000000673c4 */ /* 0x0005240000000000 */
[----:B------:R1:W-:Y:S02]  /*3960*/  UTCATOMSWS.AND URZ, UR8 ;  /* 0x0000000800ff79e3 */ /* 0x0003e40008000000 */
[----:B-1----:R-:W-:Y:S02]  /*3970*/  ISETP.EQ.U32.AND P0, PT, R2, UR7, PT ;  /* 0x0000000702007c0c */ /* 0x002fe4000bf02070 */
[----:B--2---:R-:W-:Y:S02]  /*3980*/  LOP3.LUT R0, RZ, UR5, RZ, 0x33, !PT ;  /* 0x00000005ff007c12 */ /* 0x004fe4000f8e33ff */
[----:B----4-:R-:W-:Y:S02]  /*3990*/  MOV R2, UR6 ;  /* 0x0000000600027c02 */ /* 0x010fe40008000f00 */
[----:B------:R-:W1:Y:S07]  /*39a0*/  REDUX UR5, R0 ;  /* 0x00000000000573c4 */ /* 0x000e6e0000000000 */
[----:B------:R2:W-:Y:S01]  /*39b0*/  @P0 ATOMS.AND RZ, [UR4+0x14], R2 ;  /* 0x00001402ffff098c */ /* 0x0005e2000a800004 */
[----:B-1----:R-:W-:-:S05]  /*39c0*/  IMAD.U32 R0, RZ, RZ, UR5 ;  /* 0x00000005ff007e24 */ /* 0x002fca000f8e00ff */
[----:B------:R2:W-:Y:S01]  /*39d0*/  @P0 ATOMS.AND RZ, [UR4+0x18], R0 ;  /* 0x00001800ffff098c */ /* 0x0005e2000a800004 */
[----:B------:R-:W-:Y:S05]  /*39e0*/  BRA `(.L_x_67) ;  /* 0x0000000000147947 */ /* 0x000fea0003800000 */
.L_x_66:
[----:B------:R-:W-:Y:S02]  /*39f0*/  MOV R2, 0x3a10 ;  /* 0x00003a1000027802 */ /* 0x000fe40000000f00 */
[----:B---3-5:R-:W-:Y:S05]  /*3a00*/  CALL.REL.NOINC `($__internal_0_$__cuda_sm10x_tcgen05_guardrail_trap_col_being_dealloced_not_returned_by_alloc) ;  /* 0x0000006000a07944 */ /* 0x028fea0003c00000 */
[----:B------:R-:W-:Y:S05]  /*3a10*/  BRA `(.L_x_67) ;  /* 0x0000000000087947 */ /* 0x000fea0003800000 */
.L_x_65:
[----:B------:R-:W-:Y:S02]  /*3a20*/  MOV R2, 0x3a40 ;  /* 0x00003a4000027802 */ /* 0x000fe40000000f00 */
[----:B---3-5:R-:W-:Y:S05]  /*3a30*/  CALL.REL.NOINC `($__internal_2_$__cuda_sm10x_tcgen05_guardrail_trap_unallocated_columns_being_dealloced) ;  /* 0x0000006000ac7944 */ /* 0x028fea0003c00000 */
.L_x_67:
[----:B------:R-:W-:Y:S01]  /*3a40*/  NOP ;  /* 0x0000000000007918 */ /* 0x000fe20000000000 */
[----:B------:R-:W-:Y:S05]  /*3a50*/  EXIT ;  /* 0x000000000000794d */ /* 0x000fea0003800000 */
.L_x_49:
[----:B------:R-:W-:-:S09]  /*3a60*/  UISETP.NE.OR UP2, UPT, UR8, 0x3, !UP2 ;  /* 0x000000030800788c */ /* 0x000fd2000d745670 */
[----:B------:R-:W-:Y:S05]  /*3a70*/  BRA.U UP2, `(.L_x_68) ;  /* 0x0000001102087547 */ /* 0x000fea000b800000 */
[----:B------:R-:W1:Y:S01]  /*3a80*/  LDC R0, c[0x0][0xb30] ;  /* 0x0002cc00ff007b82 */ /* 0x000e620000000800 */
[----:B------:R-:W2:Y:S01]  /*3a90*/  LDCU.64 UR8, c[0x0][0x888] ;  /* 0x00011100ff0877ac */ /* 0x000ea20008000a00 */
[----:B------:R-:W-:Y:S02]  /*3aa0*/  HFMA2 R27, -RZ, RZ, 0, 0 ;  /* 0x00000000ff1b7431 */ /* 0x000fe400000001ff */
[----:B------:R-:W-:Y:S01]  /*3ab0*/  IMAD.MOV.U32 R29, RZ, RZ, 0x1 ;  /* 0x00000001ff1d7424 */ /* 0x000fe200078e00ff */
[----:B------:R-:W-:Y:S01]  /*3ac0*/  MOV R25, 0x1000 ;  /* 0x0000100000197802 */ /* 0x000fe20000000f00 */
[----:B------:R-:W4:Y:S01]  /*3ad0*/  LDCU.64 UR4, c[0x0][0x890] ;  /* 0x00011200ff0477ac */ /* 0x000f220008000a00 */
[----:B------:R-:W-:Y:S01]  /*3ae0*/  IMAD.MOV.U32 R28, RZ, RZ, RZ ;  /* 0x000000ffff1c7224 */ /* 0x000fe200078e00ff */
[----:B------:R-:W3:Y:S01]  /*3af0*/  LDC R24, c[0x0][0x370] ;  /* 0x0000dc00ff187b82 */ /* 0x000ee20000000800 */
[----:B------:R-:W-:Y:S01]  /*3b00*/  UMOV UR7, 0x400 ;  /* 0x0000040000077882 */ /* 0x000fe20000000000 */
[----:B------:R-:W-:-:S02]  /*3b10*/  UPLOP3.LUT UP1, UPT, UPT, UPT, UPT, 0x40, 0x4 ;  /* 0x000000000004789c */ /* 0x000fc40003f2e870 */
[----:B------:R-:W-:-:S04]  /*3b20*/  ULEA UR7, UR37, UR7, 0x18 ;  /* 0x0000000725077291 */ /* 0x000fc8000f8ec0ff */
[----:B------:R-:W3:Y:S01]  /*3b30*/  LDC R3, c[0x0][0xb0c] ;  /* 0x0002c300ff037b82 */ /* 0x000ee20000000800 */
[----:B------:R-:W-:Y:S02]  /*3b40*/  UIADD3 UR13, UPT, UPT, UR7, 0x68, URZ ;  /* 0x00000068070d7890 */ /* 0x000fe4000fffe0ff */
[----:B--2---:R-:W-:Y:S02]  /*3b50*/  UISETP.NE.U32.AND UP2, UPT, UR8, URZ, UPT ;  /* 0x000000ff0800728c */ /* 0x004fe4000bf45070 */
[----:B------:R-:W-:Y:S02]  /*3b60*/  UIADD3 UR33, UPT, UPT, UR7, 0x50, URZ ;  /* 0x0000005007217890 */ /* 0x000fe4000fffe0ff */
[----:B----4-:R-:W-:Y:S01]  /*3b70*/  UISETP.NE.U32.AND UP3, UPT, UR4, URZ, UPT ;  /* 0x000000ff0400728c */ /* 0x010fe2000bf65070 */
[----:B------:R-:W2:Y:S01]  /*3b80*/  LDC R18, c[0x0][0xb20] ;  /* 0x0002c800ff127b82 */ /* 0x000ea20000000800 */
[----:B-1----:R-:W-:Y:S01]  /*3b90*/  ISETP.NE.AND P1, PT, R0, 0x1, PT ;  /* 0x000000010000780c */ /* 0x002fe20003f25270 */
[----:B------:R-:W-:-:S02]  /*3ba0*/  UISETP.NE.AND.EX UP2, UPT, UR9, URZ, UPT, UP2 ;  /* 0x000000ff0900728c */ /* 0x000fc4000bf45320 */
[----:B------:R-:W-:Y:S02]  /*3bb0*/  UIADD3 UR25, UPT, UPT, UR7, 0x58, URZ ;  /* 0x0000005807197890 */ /* 0x000fe4000fffe0ff */
[----:B------:R-:W-:Y:S02]  /*3bc0*/  UIADD3 UR17, UPT, UPT, UR7, 0x60, URZ ;  /* 0x0000006007117890 */ /* 0x000fe4000fffe0ff */
[----:B------:R-:W1:Y:S01]  /*3bd0*/  LDC.64 R30, c[0x0][0x348] ;  /* 0x0000d200ff1e7b82 */ /* 0x000e620000000a00 */
[----:B------:R-:W-:Y:S02]  /*3be0*/  UPRMT UR13, UR37, 0x654, UR13 ;  /* 0x00000654250d7896 */ /* 0x000fe4000800000d */
[----:B------:R-:W-:-:S05]  /*3bf0*/  UISETP.NE.AND.EX UP3, UPT, UR5, URZ, UPT, UP3 ;  /* 0x000000ff0500728c */ /* 0x000fca000bf65330 */
[----:B------:R-:W4:Y:S08]  /*3c00*/  LDC.64 R16, c[0x0][0xb10] ;  /* 0x0002c400ff107b82 */ /* 0x000f300000000a00 */
[----:B------:R-:W1:Y:S08]  /*3c10*/  LDC.64 R6, c[0x0][0xb18] ;  /* 0x0002c600ff067b82 */ /* 0x000e700000000a00 */
[----:B------:R-:W1:Y:S08]  /*3c20*/  LDC.64 R4, c[0x0][0xb28] ;  /* 0x0002ca00ff047b82 */ /* 0x000e700000000a00 */
[----:B--23--:R-:W1:Y:S02]  /*3c30*/  LDC R19, c[0x0][0x374] ;  /* 0x0000dd00ff137b82 */ /* 0x00ce640000000800 */
.L_x_79:
[C---:B------:R-:W-:Y:S02]  /*3c40*/  LEA R0, R28.reuse, UR7, 0x3 ;  /* 0x000000071c007c11 */ /* 0x040fe4000f8e18ff */
[----:B------:R-:W-:Y:S02]  /*3c50*/  SHF.L.U32 R2, R27, 0x1f, RZ ;  /* 0x0000001f1b027819 */ /* 0x000fe400000006ff */
[----:B------:R-:W-:Y:S02]  /*3c60*/  LEA R20, R28, UR7, 0x4 ;  /* 0x000000071c147c11 */ /* 0x000fe4000f8e20ff */
[----:B--2---:R-:W2:Y:S02]  /*3c70*/  SYNCS.PHASECHK.TRANS64.TRYWAIT P0, [R0+URZ+0xa0], R2 ;  /* 0x0000a002000075a7 */ /* 0x004ea400080011ff */
[----:B--2---:R-:W-:Y:S05]  /*3c80*/  @!P0 BRA `(.L_x_69) ;  /* 0x0000005800b48947 */ /* 0x004fea0003800000 */
.L_x_155:
[----:B------:R-:W-:Y:S01]  /*3c90*/  ISETP.GE.AND P0, PT, R40, 0x1, PT ;  /* 0x000000012800780c */ /* 0x000fe20003f06270 */
[----:B------:R-:W3:Y:S01]  /*3ca0*/  LDS.128 R20, [R20+0x130] ;  /* 0x0001300014147984 */ /* 0x000ee20000000c00 */
[----:B--2---:R-:W-:Y:S01]  /*3cb0*/  VIADD R0, R0, 0xb0 ;  /* 0x000000b000007836 */ /* 0x004fe20000000000 */
[----:B------:R-:W-:Y:S01]  /*3cc0*/  @!PT LDS RZ, [RZ] ;  /* 0x00000000fffff984 */ /* 0x000fe20000000800 */
[----:B------:R-:W-:Y:S01]  /*3cd0*/  @!PT LDS RZ, [RZ] ;  /* 0x00000000fffff984 */ /* 0x000fe20000000800 */
[----:B------:R-:W-:Y:S01]  /*3ce0*/  @!PT LDS RZ, [RZ] ;  /* 0x00000000fffff984 */ /* 0x000fe20000000800 */
[----:B------:R-:W-:Y:S01]  /*3cf0*/  @!PT LDS RZ, [RZ] ;  /* 0x00000000fffff984 */ /* 0x000fe20000000800 */
[----:B------:R2:W-:Y:S06]  /*3d00*/  MEMBAR.ALL.CTA ;  /* 0x0000000000007992 */ /* 0x0005ec0000008000 */
[----:B--2---:R-:W2:Y:S01]  /*3d10*/  FENCE.VIEW.ASYNC.S ;  /* 0x00000000000073c6 */ /* 0x004ea20000000000 */
[----:B------:R-:W-:Y:S04]  /*3d20*/  PRMT R0, RZ, 0x654, R0 ;  /* 0x00000654ff007816 */ /* 0x000fe80000000000 */
[----:B--2---:R2:W-:Y:S01]  /*3d30*/  SYNCS.ARRIVE.TRANS64.RED.A1T0 RZ, [R0+URZ], RZ ;  /* 0x000000ff00ff79a7 */ /* 0x0045e200081004ff */
[----:B---3--:R-:W-:Y:S11]  /*3d40*/  LOP3.LUT P3, RZ, R22, 0x1, RZ, 0xc0, !PT ;  /* 0x0000000116ff7812 */ /* 0x008ff6000786c0ff */
[----:B------:R-:W-:Y:S02]  /*3d50*/  @!UPT UIADD3 URZ, UPT, UPT, URZ, URZ, URZ ;  /* 0x000000fffffff290 */ /* 0x000fe4000fffe0ff */
[----:B------:R-:W-:Y:S02]  /*3d60*/  @P3 MOV R11, R20 ;  /* 0x00000014000b3202 */ /* 0x000fe40000000f00 */
[----:B------:R-:W-:Y:S01]  /*3d70*/  @P3 LOP3.LUT R10, R21, 0xffff, RZ, 0xc0, !PT ;  /* 0x0000ffff150a3812 */ /* 0x000fe200078ec0ff */
[----:B--2---:R-:W-:Y:S06]  /*3d80*/  @!P0 BRA `(.L_x_70) ;  /* 0x0000000000a48947 */ /* 0x004fec0003800000 */
[-C--:B-1----:R-:W-:Y:S01]  /*3d90*/  IMAD.HI.U32 R0, R19, R7.reuse, RZ ;  /* 0x0000000713007227 */ /* 0x082fe200078e00ff */
[----:B------:R-:W-:Y:S02]  /*3da0*/  ISETP.NE.AND P0, PT, R6, 0x1, PT ;  /* 0x000000010600780c */ /* 0x000fe40003f05270 */
[----:B------:R-:W-:Y:S01]  /*3db0*/  ISETP.NE.AND P2, PT, R40, 0x1, PT ;  /* 0x000000012800780c */ /* 0x000fe20003f45270 */
[----:B----4-:R-:W-:Y:S01]  /*3dc0*/  IMAD.HI.U32 R9, R24, R16, RZ ;  /* 0x0000001018097227 */ /* 0x010fe200078e00ff */
[----:B------:R-:W-:Y:S02]  /*3dd0*/  SHF.R.U32.HI R0, RZ, R18, R0 ;  /* 0x00000012ff007219 */ /* 0x000fe40000011600 */
[----:B------:R-:W-:Y:S01]  /*3de0*/  ISETP.NE.AND P4, PT, R3, 0x1, PT ;  /* 0x000000010300780c */ /* 0x000fe20003f85270 */
[----:B------:R-:W-:Y:S01]  /*3df0*/  IMAD.HI.U32 R13, R10, R7, RZ ;  /* 0x000000070a0d7227 */ /* 0x000fe200078e00ff */
[----:B------:R-:W-:Y:S02]  /*3e00*/  SHF.R.U32.HI R9, RZ, R17, R9 ;  /* 0x00000011ff097219 */ /* 0x000fe40000011609 */
[----:B------:R-:W-:Y:S01]  /*3e10*/  SEL R0, R19, R0, !P0 ;  /* 0x0000000013007207 */ /* 0x000fe20004000000 */
[----:B------:R-:W-:Y:S01]  /*3e20*/  IMAD.HI.U32 R12, R11, R16, RZ ;  /* 0x000000100b0c7227 */ /* 0x000fe200078e00ff */
[----:B------:R-:W-:Y:S03]  /*3e30*/  SEL R9, R24, R9, !P4 ;  /* 0x0000000918097207 */ /* 0x000fe60006000000 */
[-C--:B------:R-:W-:Y:S01]  /*3e40*/  IMAD.HI.U32 R8, R0, R4.reuse, RZ ;  /* 0x0000000400087227 */ /* 0x080fe200078e00ff */
[----:B------:R-:W-:Y:S03]  /*3e50*/  SHF.R.U32.HI R12, RZ, R17, R12 ;  /* 0x00000011ff0c7219 */ /* 0x000fe6000001160c */
[----:B------:R-:W-:Y:S01]  /*3e60*/  IMAD.HI.U32 R2, R9, R4, RZ ;  /* 0x0000000409027227 */ /* 0x000fe200078e00ff */
[-C--:B------:R-:W-:Y:S02]  /*3e70*/  @P2 SHF.R.U32.HI R0, RZ, R5.reuse, R8 ;  /* 0x00000005ff002219 */ /* 0x080fe40000011608 */
[----:B------:R-:W-:Y:S02]  /*3e80*/  SHF.R.U32.HI R8, RZ, R18, R13 ;  /* 0x00000012ff087219 */ /* 0x000fe4000001160d */
[----:B------:R-:W-:Y:S01]  /*3e90*/  @P2 SHF.R.U32.HI R9, RZ, R5, R2 ;  /* 0x00000005ff092219 */ /* 0x000fe20000011602 */
[----:B------:R-:W-:Y:S01]  /*3ea0*/  IMAD R0, R40, R0, RZ ;  /* 0x0000000028007224 */ /* 0x000fe200078e02ff */
[----:B------:R-:W-:Y:S02]  /*3eb0*/  SEL R8, R10, R8, !P0 ;  /* 0x000000080a087207 */ /* 0x000fe40004000000 */
[----:B------:R-:W-:Y:S01]  /*3ec0*/  SEL R2, R11, R12, !P4 ;  /* 0x0000000c0b027207 */ /* 0x000fe20006000000 */
[----:B------:R-:W-:Y:S01]  /*3ed0*/  IMAD R12, R40, R9, RZ ;  /* 0x00000009280c7224 */ /* 0x000fe200078e02ff */
[C---:B------:R-:W-:Y:S01]  /*3ee0*/  ISETP.GE.AND P0, PT, R8.reuse, R0, PT ;  /* 0x000000000800720c */ /* 0x040fe20003f06270 */
[----:B------:R-:W-:Y:S03]  /*3ef0*/  IMAD.HI.U32 R0, R8, R4, RZ ;  /* 0x0000000408007227 */ /* 0x000fe600078e00ff */
[----:B------:R-:W-:Y:S02]  /*3f00*/  ISETP.GE.OR P0, PT, R2, R12, P0 ;  /* 0x0000000c0200720c */ /* 0x000fe40000706670 */
[-C--:B------:R-:W-:Y:S04]  /*3f10*/  SHF.R.U32.HI R0, RZ, R5.reuse, R0 ;  /* 0x00000005ff007219 */ /* 0x080fe80000011600 */
[----:B------:R-:W-:Y:S05]  /*3f20*/  SEL R13, R8, R0, !P2 ;  /* 0x00000000080d7207 */ /* 0x000fea0005000000 */
[----:B------:R-:W-:Y:S02]  /*3f30*/  IMAD.MOV R12, RZ, RZ, -R13 ;  /* 0x000000ffff0c7224 */ /* 0x000fe400078e0a0d */
[----:B------:R-:W-:Y:S04]  /*3f40*/  @!P0 IMAD.HI.U32 R0, R2, R4, RZ ;  /* 0x0000000402008227 */ /* 0x000fe800078e00ff */
[----:B------:R-:W-:Y:S01]  /*3f50*/  IMAD R12, R40, R12, R8 ;  /* 0x0000000c280c7224 */ /* 0x000fe200078e0208 */
[----:B------:R-:W-:Y:S04]  /*3f60*/  @!P0 SHF.R.U32.HI R0, RZ, R5, R0 ;  /* 0x00000005ff008219 */ /* 0x000fe80000011600 */
[----:B------:R-:W-:Y:S04]  /*3f70*/  @!P0 SEL R0, R2, R0, !P2 ;  /* 0x0000000002008207 */ /* 0x000fe80005000000 */
[----:B------:R-:W-:Y:S01]  /*3f80*/  @!P0 IADD3 R13, PT, PT, R13, -R0, RZ ;  /* 0x800000000d0d8210 */ /* 0x000fe20007ffe0ff */
[----:B------:R-:W-:Y:S01]  /*3f90*/  @!P0 IMAD R0, R9, R12, R0 ;  /* 0x0000000c09008224 */ /* 0x000fe200078e0200 */
[----:B------:R-:W-:Y:S01]  /*3fa0*/  IADD3 R9, PT, PT, -R8, RZ, RZ ;  /* 0x000000ff08097210 */ /* 0x000fe20007ffe1ff */
[--C-:B------:R-:W-:Y:S02]  /*3fb0*/  IMAD.MOV R12, RZ, RZ, -R2.reuse ;  /* 0x000000ffff0c7224 */ /* 0x100fe400078e0a02 */
[----:B------:R-:W-:Y:S02]  /*3fc0*/  @!P0 IMAD R8, R13, R40, R2 ;  /* 0x000000280d088224 */ /* 0x000fe400078e0202 */
[----:B------:R-:W-:Y:S02]  /*3fd0*/  @!P0 IMAD.MOV.U32 R2, RZ, RZ, R0 ;  /* 0x000000ffff028224 */ /* 0x000fe400078e0000 */
[----:B------:R-:W-:Y:S02]  /*3fe0*/  IMAD R11, R3, R12, R11 ;  /* 0x0000000c030b7224 */ /* 0x000fe400078e020b */
[----:B------:R-:W-:Y:S02]  /*3ff0*/  IMAD R10, R6, R9, R10 ;  /* 0x00000009060a7224 */ /* 0x000fe400078e020a */
[----:B------:R-:W-:Y:S02]  /*4000*/  IMAD R11, R2, R3, R11 ;  /* 0x00000003020b7224 */ /* 0x000fe400078e020b */
[----:B------:R-:W-:Y:S02]  /*4010*/  IMAD R10, R8, R6, R10 ;  /* 0x00000006080a7224 */ /* 0x000fe400078e020a */
.L_x_70:
[----:B------:R-:W-:Y:S05]  /*4020*/  BRA.U UP1, `(.L_x_71) ;  /* 0x0000000101107547 */ /* 0x000fea000b800000 */
[----:B------:R-:W-:Y:S04]  /*4030*/  MOV R2, UR6 ;  /* 0x0000000600027c02 */ /* 0x000fe80008000f00 */
[----:B------:R-:W-:Y:S04]  /*4040*/  SHF.L.U32 R2, R2, 0x1f, RZ ;  /* 0x0000001f02027819 */ /* 0x000fe800000006ff */
[----:B------:R-:W2:Y:S02]  /*4050*/  SYNCS.PHASECHK.TRANS64.TRYWAIT P0, [UR7+0x98], R2 ;  /* 0x00009802ff0075a7 */ /* 0x000ea40008001107 */
[----:B--2---:R-:W-:Y:S05]  /*4060*/  @!P0 BRA `(.L_x_72) ;  /* 0x0000005400d08947 */ /* 0x004fea0003800000 */
.L_x_71:
[----:B------:R-:W-:Y:S02]  /*4070*/  R2UR UR35, R15 ;  /* 0x000000000f2372ca */ /* 0x000fe400000e0000 */
[----:B------:R-:W-:Y:S02]  /*4080*/  R2UR UR34, R14 ;  /* 0x000000000e2272ca */ /* 0x000fe400000e0000 */
[----:B------:R-:W-:Y:S02]  /*4090*/  ISETP.NE.U32.AND P2, PT, RZ, UR4, PT ;  /* 0x00000004ff007c0c */ /* 0x000fe4000bf45070 */
[----:B------:R-:W-:Y:S02]  /*40a0*/  SHF.L.U32 R14, R29, 0x1f, RZ ;  /* 0x0000001f1d0e7819 */ /* 0x000fe400000006ff */
[----:B------:R-:W-:Y:S05]  /*40b0*/  ISETP.NE.AND.EX P2, PT, RZ, UR5, PT, P2 ;  /* 0x00000005ff007c0c */ /* 0x000fea000bf45320 */
[----:B------:R-:W-:Y:S02]  /*40c0*/  USHF.L.U32 UR35, UR35, 0x6, URZ ;  /* 0x0000000623237899 */ /* 0x000fe400080006ff */
[----:B------:R-:W-:Y:S01]  /*40d0*/  USHF.L.U32 UR34, UR34, 0x8, URZ ;  /* 0x0000000822227899 */ /* 0x000fe200080006ff */
[----:B------:R-:W-:Y:S11]  /*40e0*/  BRA.U !UP3, `(.L_x_73) ;  /* 0x000000010b347547 */ /* 0x000ff6000b800000 */
[----:B------:R-:W-:Y:S01]  /*40f0*/  UPLOP3.LUT UP0, UPT, UPT, UPT, UP2, 0x80, 0x8 ;  /* 0x000000000008789c */ /* 0x000fe20003f0f020 */
[----:B--2---:R-:W-:Y:S02]  /*4100*/  HFMA2 R0, -RZ, RZ, 0, 5.9604644775390625e-08 ;  /* 0x00000001ff007431 */ /* 0x004fe400000001ff */
[----:B------:R-:W-:Y:S03]  /*4110*/  IMAD.MOV.U32 R96, RZ, RZ, 0x1 ;  /* 0x00000001ff607424 */ /* 0x000fe600078e00ff */
[----:B------:R-:W-:Y:S05]  /*4120*/  PLOP3.LUT P0, PT, PT, PT, UP0, 0x80, 0x8 ;  /* 0x000000000008781c */ /* 0x000fea0003f0f008 */
[----:B------:R-:W2:Y:S01]  /*4130*/  @UP0 LDCU.64 UR10, c[0x0][0x888] ;  /* 0x00011100ff0a07ac */ /* 0x000ea20008000a00 */
[----:B------:R-:W-:Y:S07]  /*4140*/  @UP0 UIMAD UR8, UR36, UR4, URZ ;  /* 0x00000004240802a4 */ /* 0x000fee000f8e02ff */
[----:B------:R-:W-:Y:S01]  /*4150*/  @!P0 PRMT R96, R0, 0x7610, R96 ;  /* 0x0000761000608816 */ /* 0x000fe20000000060 */
[----:B--2---:R-:W-:Y:S03]  /*4160*/  @UP0 UIMAD.WIDE UR10, UR8, 0x4, UR10 ;  /* 0x00000004080a08a5 */ /* 0x004fe6000f8e020a */
[----:B------:R-:W2:Y:S03]  /*4170*/  @!UP0 LDCU UR8, c[0x0][0x880] ;  /* 0x00011000ff0887ac */ /* 0x000ea60008000800 */
[----:B------:R-:W-:Y:S01]  /*4180*/  IMAD.U32 R8, RZ, RZ, UR10 ;  /* 0x0000000aff087e24 */ /* 0x000fe2000f8e00ff */
[----:B------:R-:W-:Y:S05]  /*4190*/  MOV R9, UR11 ;  /* 0x0000000b00097c02 */ /* 0x000fea0008000f00 */
[----:B-----5:R3:W5:Y:S02]  /*41a0*/  @P0 LDG.E R49, desc[UR46][R8.64] ;  /* 0x0000002e08310981 */ /* 0x020764000c1e1900 */
[----:B--23--:R-:W-:Y:S07]  /*41b0*/  @!P0 IMAD.U32 R49, RZ, RZ, UR8 ;  /* 0x00000008ff318e24 */ /* 0x00cfee000f8e00ff */
.L_x_73:
[----:B-----5:R-:W-:Y:S01]  /*41c0*/  @!P2 FSETP.EQ.AND P0, PT, R49, RZ, PT ;  /* 0x000000ff3100a20b */ /* 0x020fe20003f02000 */
[----:B------:R-:W-:Y:S01]  /*41d0*/  @!UPT UIADD3 URZ, UPT, UPT, URZ, URZ, URZ ;  /* 0x000000fffffff290 */ /* 0x000fe2000fffe0ff */
[----:B------:R-:W-:Y:S11]  /*41e0*/  @!P2 BRA `(.L_x_74) ;  /* 0x000000000014a947 */ /* 0x000ff60003800000 */
[----:B------:R-:W-:Y:S02]  /*41f0*/  LOP3.LUT P2, RZ, R96, 0xff, RZ, 0xc0, !PT ;  /* 0x000000ff60ff7812 */ /* 0x000fe4000784c0ff */
[----:B------:R-:W-:Y:S04]  /*4200*/  PLOP3.LUT P0, PT, PT, PT, UP0, 0x80, 0x8 ;  /* 0x000000000008781c */ /* 0x000fe80003f0f008 */
[----:B------:R-:W-:Y:S07]  /*4210*/  PLOP3.LUT P0, PT, P0, PT, PT, 0x8, 0x80 ;  /* 0x000000000080781c */ /* 0x000fee000070e170 */
[----:B------:R-:W-:Y:S11]  /*4220*/  @P2 FSETP.EQ.AND P0, PT, R49, RZ, PT ;  /* 0x000000ff3100220b */ /* 0x000ff60003f02000 */
[----:B------:R-:W-:Y:S02]  /*4230*/  @!UPT UIADD3 URZ, UPT, UPT, URZ, URZ, URZ ;  /* 0x000000fffffff290 */ /* 0x000fe4000fffe0ff */
.L_x_74:
[----:B------:R-:W3:Y:S01]  /*4240*/  SYNCS.PHASECHK.TRANS64.TRYWAIT P2, [UR7+0x70], R14 ;  /* 0x0000700eff0075a7 */ /* 0x000ee20008041107 */
[----:B------:R-:W-:Y:S04]  /*4250*/  ELECT P4, URZ, PT ;  /* 0x0000000000ff782f */ /* 0x000fe80003880000 */
[----:B------:R-:W-:Y:S11]  /*4260*/  PLOP3.LUT P4, PT, P0, P4, PT, 0xf2, 0x2f ;  /* 0x00000000002f781c */ /* 0x000ff60000789e72 */
[----:B------:R-:W-:Y:S02]  /*4270*/  @!UPT UIADD3 URZ, UPT, UPT, URZ, URZ, URZ ;  /* 0x000000fffffff290 */ /* 0x000fe4000fffe0ff */
[----:B-1----:R-:W-:Y:S05]  /*4280*/  @!P4 IADD3 R8, P0, PT, R30, 0x580, RZ ;  /* 0x000005801e08c810 */ /* 0x002fea0007f1e0ff */
[----:B--2---:R-:W-:Y:S01]  /*4290*/  @!P4 IMAD.X R2, RZ, RZ, R31, P0 ;  /* 0x000000ffff02c224 */ /* 0x004fe200000e061f */
[----:B---3--:R-:W-:Y:S07]  /*42a0*/  @!P2 BRA `(.L_x_75) ;  /* 0x000000540058a947 */ /* 0x008fee0003800000 */
.L_x_158:
[----:B------:R-:W-:Y:S01]  /*42b0*/  @!P4 R2UR UR8, R2 ;  /* 0x000000000208c2ca */ /* 0x000fe200000e0000 */
[----:B------:R-:W-:Y:S01]  /*42c0*/  VOTEU.ALL UP1, P4 ;  /* 0x0000000000ff7886 */ /* 0x000fe20002020000 */
[----:B------:R-:W-:Y:S01]  /*42d0*/  @!P4 R2UR UR9, R8 ;  /* 0x000000000809c2ca */ /* 0x000fe200000e0000 */
[----:B-1----:R-:W-:Y:S01]  /*42e0*/  @!P4 IMAD.MOV.U32 R0, RZ, RZ, 0x1000 ;  /* 0x00001000ff00c424 */ /* 0x002fe200078e00ff */
[----:B------:R-:W-:Y:S01]  /*42f0*/  UMOV UR10, 0x0 ;  /* 0x00000000000a7882 */ /* 0x000fe20000000000 */
[----:B------:R-:W-:Y:S01]  /*4300*/  UMOV UR11, 0x10000000 ;  /* 0x10000000000b7882 */ /* 0x000fe20000000000 */
[----:B------:R-:W-:Y:S01]  /*4310*/  @!UP1 UIADD3 UR32, UPT, UPT, UR7, 0x200, URZ ;  /* 0x0000020007209890 */ /* 0x000fe2000fffe0ff */
[----:B------:R-:W-:Y:S06]  /*4320*/  VOTEU.ALL UP1, P4 ;  /* 0x0000000000ff7886 */ /* 0x000fec0002020000 */
[----:B------:R-:W-:Y:S01]  /*4330*/  IMAD.U32 R9, RZ, RZ, UR8 ;  /* 0x00000008ff097e24 */ /* 0x000fe2000f8e00ff */
[----:B------:R-:W-:Y:S01]  /*4340*/  UPRMT UR8, UR37, 0x654, UR33 ;  /* 0x0000065425087896 */ /* 0x000fe20008000021 */
[----:B------:R-:W-:Y:S03]  /*4350*/  IMAD.U32 R8, RZ, RZ, UR9 ;  /* 0x00000009ff087e24 */ /* 0x000fe6000f8e00ff */
[----:B------:R-:W-:Y:S02]  /*4360*/  @!P4 R2UR UR15, R9 ;  /* 0x00000000090fc2ca */ /* 0x000fe400000e0000 */
[----:B------:R-:W-:Y:S02]  /*4370*/  @!P4 R2UR UR14, R8 ;  /* 0x00000000080ec2ca */ /* 0x000fe400000e0000 */
[----:B------:R-:W-:Y:S05]  /*4380*/  @!P4 IADD3 R8, P0, PT, R30, 0x580, RZ ;  /* 0x000005801e08c810 */ /* 0x000fea0007f1e0ff */
[----:B------:R-:W-:Y:S06]  /*4390*/  @!P4 IMAD.X R2, RZ, RZ, R31, P0 ;  /* 0x000000ffff02c224 */ /* 0x000fec00000e061f */
[----:B------:R1:W-:Y:S01]  /*43a0*/  @!UP1 UTMALDG.3D [UR32], [UR14], desc[UR10] ;  /* 0x00000a200e0095b4 */ /* 0x0003e20008011000 */
[----:B------:R1:W-:Y:S01]  /*43b0*/  @!P4 SYNCS.ARRIVE.TRANS64.RED.A0TR RZ, [UR7+0x50], R0 ;  /* 0x00005000ffffc9a7 */ /* 0x0003e20008300407 */
[----:B------:R-:W-:Y:S01]  /*43c0*/  SYNCS.ARRIVE.TRANS64.RED.A1T0 RZ, [UR8], RZ ;  /* 0x000000ffffff79a7 */ /* 0x000fe20008100408 */
[----:B------:R-:W2:Y:S02]  /*43d0*/  SYNCS.PHASECHK.TRANS64.TRYWAIT P2, [UR7+0x78], R14 ;  /* 0x0000780eff0075a7 */ /* 0x000ea40008041107 */
[----:B-12---:R-:W-:Y:S05]  /*43e0*/  @!P2 BRA `(.L_x_76) ;  /* 0x000000540020a947 */ /* 0x006fea0003800000 */
.L_x_160:
[----:B------:R-:W-:Y:S01]  /*43f0*/  @!P4 R2UR UR8, R2 ;  /* 0x000000000208c2ca */ /* 0x000fe200000e0000 */
[----:B------:R-:W-:Y:S01]  /*4400*/  VOTEU.ALL UP1, P4 ;  /* 0x0000000000ff7886 */ /* 0x000fe20002020000 */
[----:B------:R-:W-:Y:S01]  /*4410*/  @!P4 R2UR UR9, R8 ;  /* 0x000000000809c2ca */ /* 0x000fe200000e0000 */
[----:B-1----:R-:W-:Y:S01]  /*4420*/  @!P4 IMAD.MOV.U32 R0, RZ, RZ, 0x1000 ;  /* 0x00001000ff00c424 */ /* 0x002fe200078e00ff */
[----:B------:R-:W-:Y:S01]  /*4430*/  UMOV UR10, 0x0 ;  /* 0x00000000000a7882 */ /* 0x000fe20000000000 */
[----:B------:R-:W-:Y:S01]  /*4440*/  UMOV UR11, 0x10000000 ;  /* 0x10000000000b7882 */ /* 0x000fe20000000000 */
[----:B------:R-:W-:Y:S02]  /*4450*/  @!UP1 UIADD3 UR26, UPT, UPT, UR34, 0x40, URZ ;  /* 0x00000040221a9890 */ /* 0x000fe4000fffe0ff */
[----:B------:R-:W-:Y:S01]  /*4460*/  @!UP1 UIADD3 UR24, UPT, UPT, UR7, 0x1200, URZ ;  /* 0x0000120007189890 */ /* 0x000fe2000fffe0ff */
[----:B------:R-:W-:Y:S01]  /*4470*/  VOTEU.ALL UP1, P4 ;  /* 0x0000000000ff7886 */ /* 0x000fe20002020000 */
[----:B------:R-:W-:Y:S01]  /*4480*/  UMOV UR27, UR35 ;  /* 0x00000023001b7c82 */ /* 0x000fe20008000000 */
[----:B------:R-:W-:Y:S02]  /*4490*/  UMOV UR28, UR36 ;  /* 0x00000024001c7c82 */ /* 0x000fe40008000000 */
        /* <DEDUP_REMOVED lines=12> */
.L_x_162:
[----:B------:R-:W2:Y:S01]  /*4560*/  LDC.64 R12, c[0x0][0xb18] ;  /* 0x0002c600ff0c7b82 */ /* 0x000ea20000000a00 */
[----:B------:R-:W-:Y:S01]  /*4570*/  @!P4 R2UR UR8, R2 ;  /* 0x000000000208c2ca */ /* 0x000fe200000e0000 */
[----:B------:R-:W-:Y:S01]  /*4580*/  VOTEU.ALL UP1, P4 ;  /* 0x0000000000ff7886 */ /* 0x000fe20002020000 */
[----:B------:R-:W-:Y:S01]  /*4590*/  @!P4 R2UR UR9, R8 ;  /* 0x000000000809c2ca */ /* 0x000fe200000e0000 */
[----:B-1----:R-:W-:Y:S01]  /*45a0*/  @!P4 IMAD.MOV.U32 R0, RZ, RZ, 0x1000 ;  /* 0x00001000ff00c424 */ /* 0x002fe200078e00ff */
[----:B------:R-:W-:Y:S03]  /*45b0*/  UMOV UR10, 0x0 ;  /* 0x00000000000a7882 */ /* 0x000fe60000000000 */
[----:B------:R-:W1:Y:S01]  /*45c0*/  @!P1 LDC R2, c[0x0][0xb0c] ;  /* 0x0002c300ff029b82 */ /* 0x000e620000000800 */
[----:B------:R-:W-:Y:S01]  /*45d0*/  @!UP1 UIADD3 UR18, UPT, UPT, UR34, 0x80, URZ ;  /* 0x0000008022129890 */ /* 0x000fe2000fffe0ff */
[----:B------:R-:W-:Y:S01]  /*45e0*/  @P3 SHF.R.U32.HI R26, RZ, 0x10, R21 ;  /* 0x00000010ff1a3819 */ /* 0x000fe20000011615 */
[----:B------:R-:W-:Y:S01]  /*45f0*/  @!UP1 UIADD3 UR16, UPT, UPT, UR7, 0x2200, URZ ;  /* 0x0000220007109890 */ /* 0x000fe2000fffe0ff */
[----:B------:R-:W-:Y:S01]  /*4600*/  VIADD R28, R28, 0x1 ;  /* 0x000000011c1c7836 */ /* 0x000fe20000000000 */
[----:B------:R-:W-:Y:S01]  /*4610*/  VOTEU.ALL UP1, P4 ;  /* 0x0000000000ff7886 */ /* 0x000fe20002020000 */
[----:B------:R-:W-:Y:S01]  /*4620*/  UMOV UR11, 0x10000000 ;  /* 0x10000000000b7882 */ /* 0x000fe20000000000 */
[----:B------:R-:W-:Y:S01]  /*4630*/  UMOV UR19, UR35 ;  /* 0x0000002300137c82 */ /* 0x000fe20008000000 */
[----:B------:R-:W-:Y:S01]  /*4640*/  IMAD.U32 R9, RZ, RZ, UR8 ;  /* 0x00000008ff097e24 */ /* 0x000fe2000f8e00ff */
[----:B------:R-:W-:Y:S01]  /*4650*/  UMOV UR20, UR36 ;  /* 0x0000002400147c82 */ /* 0x000fe20008000000 */
[----:B------:R-:W-:Y:S01]  /*4660*/  IMAD.U32 R8, RZ, RZ, UR9 ;  /* 0x00000009ff087e24 */ /* 0x000fe2000f8e00ff */
[----:B------:R-:W-:Y:S02]  /*4670*/  UPRMT UR8, UR37, 0x654, UR17 ;  /* 0x0000065425087896 */ /* 0x000fe40008000011 */
[----:B------:R-:W-:Y:S02]  /*4680*/  @!P4 R2UR UR15, R9 ;  /* 0x00000000090fc2ca */ /* 0x000fe400000e0000 */
[----:B------:R-:W-:Y:S02]  /*4690*/  @!P4 R2UR UR14, R8 ;  /* 0x00000000080ec2ca */ /* 0x000fe400000e0000 */
[----:B------:R-:W3:Y:S11]  /*46a0*/  LDC.64 R8, c[0x0][0xb10] ;  /* 0x0002c400ff087b82 */ /* 0x000ef60000000a00 */
[----:B------:R1:W-:Y:S01]  /*46b0*/  @!UP1 UTMALDG.3D [UR16], [UR14], desc[UR10] ;  /* 0x00000a100e0095b4 */ /* 0x0003e20008011000 */
[----:B------:R5:W-:Y:S01]  /*46c0*/  @!P4 SYNCS.ARRIVE.TRANS64.RED.A0TR RZ, [UR7+0x60], R0 ;  /* 0x00006000ffffc9a7 */ /* 0x000be20008300407 */
[C---:B---3--:R-:W-:Y:S01]  /*46d0*/  @!P1 IMAD.HI.U32 R8, R11.reuse, R8, RZ ;  /* 0x000000080b089227 */ /* 0x048fe200078e00ff */
[----:B--2---:R-:W-:Y:S02]  /*46e0*/  @!P1 ISETP.NE.AND P0, PT, R12, 0x1, PT ;  /* 0x000000010c00980c */ /* 0x004fe40003f05270 */
[----:B-1----:R-:W-:Y:S01]  /*46f0*/  @!P1 ISETP.NE.AND P2, PT, R2, 0x1, PT ;  /* 0x000000010200980c */ /* 0x002fe20003f45270 */
[----:B------:R-:W-:Y:S01]  /*4700*/  SYNCS.ARRIVE.TRANS64.RED.A1T0 RZ, [UR8], RZ ;  /* 0x000000ffffff79a7 */ /* 0x000fe20008100408 */
[C---:B------:R-:W-:Y:S01]  /*4710*/  @!P1 IMAD.HI.U32 R13, R10.reuse, R13, RZ ;  /* 0x0000000d0a0d9227 */ /* 0x040fe200078e00ff */
[----:B------:R-:W-:Y:S04]  /*4720*/  @!P1 SHF.R.U32.HI R8, RZ, R9, R8 ;  /* 0x00000009ff089219 */ /* 0x000fe80000011608 */
[----:B------:R-:W-:Y:S01]  /*4730*/  @!P1 SEL R8, R11, R8, !P2 ;  /* 0x000000080b089207 */ /* 0x000fe20005000000 */
[----:B------:R-:W1:Y:S01]  /*4740*/  SYNCS.PHASECHK.TRANS64.TRYWAIT P5, [UR7+0x88], R14 ;  /* 0x0000880eff0075a7 */ /* 0x000e6200080a1107 */
[----:B-----5:R-:W2:Y:S02]  /*4750*/  @!P1 LDC R0, c[0x0][0xb20] ;  /* 0x0002c800ff009b82 */ /* 0x020ea40000000800 */
[----:B--2---:R-:W-:Y:S04]  /*4760*/  @!P1 SHF.R.U32.HI R0, RZ, R0, R13 ;  /* 0x00000000ff009219 */ /* 0x004fe8000001160d */
[----:B------:R-:W-:Y:S05]  /*4770*/  @!P1 SEL R9, R10, R0, !P0 ;  /* 0x000000000a099207 */ /* 0x000fea0004000000 */
[----:B------:R-:W-:Y:S02]  /*4780*/  @!P1 IMAD.IADD R0, R9, 0x1, -R8 ;  /* 0x0000000109009824 */ /* 0x000fe400078e0a08 */
[----:B------:R-:W-:Y:S02]  /*4790*/  @!P1 IMAD.IADD R8, R8, 0x1, -R9 ;  /* 0x0000000108089824 */ /* 0x000fe400078e0a09 */
[----:B------:R-:W-:Y:S02]  /*47a0*/  @!P1 IMAD R11, R0, R2, R11 ;  /* 0x00000002000b9224 */ /* 0x000fe400078e020b */
[----:B------:R-:W-:Y:S01]  /*47b0*/  @!P1 IMAD R10, R8, R12, R10 ;  /* 0x0000000c080a9224 */ /* 0x000fe200078e020a */
[----:B-1----:R-:W-:Y:S06]  /*47c0*/  @!P5 BRA `(.L_x_78) ;  /* 0x000000500058d947 */ /* 0x002fec0003800000 */
.L_x_164:
[----:B------:R-:W-:Y:S01]  /*47d0*/  @!P4 IADD3 R2, P0, PT, R30, 0x580, RZ ;  /* 0x000005801e02c810 */ /* 0x000fe20007f1e0ff */
[----:B------:R-:W-:Y:S01]  /*47e0*/  VOTEU.ALL UP1, P4 ;  /* 0x0000000000ff7886 */ /* 0x000fe20002020000 */
[----:B------:R-:W-:Y:S01]  /*47f0*/  UMOV UR18, 0x0 ;  /* 0x0000000000127882 */ /* 0x000fe20000000000 */
[----:B------:R-:W-:Y:S01]  /*4800*/  UMOV UR19, 0x10000000 ;  /* 0x1000000000137882 */ /* 0x000fe20000000000 */
[----:B------:R-:W-:Y:S01]  /*4810*/  @!P4 R2UR UR9, R2 ;  /* 0x000000000209c2ca */ /* 0x000fe200000e0000 */
[----:B-1----:R-:W-:Y:S01]  /*4820*/  @!P4 IMAD.X R0, RZ, RZ, R31, P0 ;  /* 0x000000ffff00c224 */ /* 0x002fe200000e061f */
[----:B------:R-:W-:Y:S01]  /*4830*/  @!UP1 UIADD3 UR10, UPT, UPT, UR34, 0xc0, URZ ;  /* 0x000000c0220a9890 */ /* 0x000fe2000fffe0ff */
[----:B------:R-:W-:Y:S01]  /*4840*/  ISETP.NE.AND P0, PT, R28, 0x2, PT ;  /* 0x000000021c00780c */ /* 0x000fe20003f05270 */
[----:B------:R-:W-:Y:S01]  /*4850*/  UMOV UR11, UR35 ;  /* 0x00000023000b7c82 */ /* 0x000fe20008000000 */
[----:B------:R-:W-:Y:S01]  /*4860*/  UMOV UR12, UR36 ;  /* 0x00000024000c7c82 */ /* 0x000fe20008000000 */
[----:B------:R-:W-:Y:S01]  /*4870*/  @!P4 R2UR UR8, R0 ;  /* 0x000000000008c2ca */ /* 0x000fe200000e0000 */
[----:B------:R-:W-:Y:S01]  /*4880*/  IMAD.IADD R14, R10, 0x1, R94 ;  /* 0x000000010a0e7824 */ /* 0x000fe200078e025e */
[----:B------:R-:W-:Y:S01]  /*4890*/  @P3 R2UR UR36, R26 ;  /* 0x000000001a2432ca */ /* 0x000fe200000e0000 */
[----:B------:R-:W-:Y:S01]  /*48a0*/  IMAD.IADD R15, R11, 0x1, R95 ;  /* 0x000000010b0f7824 */ /* 0x000fe200078e025f */
[----:B------:R-:W-:Y:S02]  /*48b0*/  SEL R0, RZ, 0x1, P0 ;  /* 0x00000001ff007807 */ /* 0x000fe40000000000 */
[----:B------:R-:W-:Y:S01]  /*48c0*/  LOP3.LUT R29, R29, 0x1, RZ, 0x3c, !PT ;  /* 0x000000011d1d7812 */ /* 0x000fe200078e3cff */
[----:B------:R-:W-:Y:S01]  /*48d0*/  IMAD.U32 R8, RZ, RZ, UR9 ;  /* 0x00000009ff087e24 */ /* 0x000fe2000f8e00ff */
[----:B------:R-:W-:Y:S01]  /*48e0*/  @!UP1 UIADD3 UR9, UPT, UPT, UR7, 0x68, URZ ;  /* 0x0000006807099890 */ /* 0x000fe2000fffe0ff */
[----:B------:R-:W-:Y:S02]  /*48f0*/  LOP3.LUT R27, R27, R0, RZ, 0x3c, !PT ;  /* 0x000000001b1b7212 */ /* 0x000fe400078e3cff */
[----:B------:R-:W-:Y:S02]  /*4900*/  SEL R28, R28, RZ, P0 ;  /* 0x000000ff1c1c7207 */ /* 0x000fe40000000000 */
[----:B------:R-:W-:Y:S01]  /*4910*/  IMAD.U32 R9, RZ, RZ, UR8 ;  /* 0x00000008ff097e24 */ /* 0x000fe2000f8e00ff */
[----:B------:R-:W-:Y:S01]  /*4920*/  @!P4 R2UR UR14, R8 ;  /* 0x00000000080ec2ca */ /* 0x000fe200000e0000 */
[----:B------:R-:W-:Y:S01]  /*4930*/  @!UP1 UIADD3 UR8, UPT, UPT, UR7, 0x3200, URZ ;  /* 0x0000320007089890 */ /* 0x000fe2000fffe0ff */
[----:B------:R-:W-:Y:S02]  /*4940*/  VOTEU.ALL UP1, P4 ;  /* 0x0000000000ff7886 */ /* 0x000fe40002020000 */
[----:B------:R-:W-:Y:S11]  /*4950*/  @!P4 R2UR UR15, R9 ;  /* 0x00000000090fc2ca */ /* 0x000ff600000e0000 */
[----:B------:R-:W-:Y:S02]  /*4960*/  @!UPT UIADD3 URZ, UPT, UPT, URZ, URZ, URZ ;  /* 0x000000fffffff290 */ /* 0x000fe4000fffe0ff */
[----:B------:R2:W-:Y:S01]  /*4970*/  @!UP1 UTMALDG.3D [UR8], [UR14], desc[UR18] ;  /* 0x000012080e0095b4 */ /* 0x0005e20008011000 */
[----:B------:R2:W-:Y:S01]  /*4980*/  @!P4 SYNCS.ARRIVE.TRANS64.RED.A0TR RZ, [UR7+0x68], R25 ;  /* 0x00006819ffffc9a7 */ /* 0x0005e20008300407 */
[----:B------:R-:W-:Y:S01]  /*4990*/  UPLOP3.LUT UP1, UPT, UPT, UPT, UPT, 0x80, 0x8 ;  /* 0x000000000008789c */ /* 0x000fe20003f2f070 */
[----:B------:R-:W-:Y:S01]  /*49a0*/  SYNCS.ARRIVE.TRANS64.RED.A1T0 RZ, [UR13], RZ ;  /* 0x000000ffffff79a7 */ /* 0x000fe2000810040d */
[----:B------:R-:W-:Y:S09]  /*49b0*/  @P3 BRA `(.L_x_79) ;  /* 0xfffffff000a03947 */ /* 0x000ff2000383ffff */
[----:B------:R-:W-:-:S04]  /*49c0*/  SHF.L.U32 R2, R29, 0x1f, RZ ;  /* 0x0000001f1d027819 */ /* 0x000fc800000006ff */
[----:B------:R-:W1:Y:S02]  /*49d0*/  SYNCS.PHASECHK.TRANS64.TRYWAIT P0, [UR7+0x70], R2 ;  /* 0x00007002ff0075a7 */ /* 0x000e640008001107 */
[----:B-1----:R-:W-:Y:S05]  /*49e0*/  @!P0 BRA `(.L_x_80) ;  /* 0x0000004c00e88947 */ /* 0x002fea0003800000 */
.L_x_166:
[----:B------:R-:W3:Y:S02]  /*49f0*/  SYNCS.PHASECHK.TRANS64.TRYWAIT P0, [UR7+0x78], R2 ;  /* 0x00007802ff0075a7 */ /* 0x000ee40008001107 */
[----:B---3--:R-:W-:Y:S05]  /*4a00*/  @!P0 BRA `(.L_x_81) ;  /* 0x0000004c00f88947 */ /* 0x008fea0003800000 */
.L_x_168:
[----:B------:R-:W3:Y:S02]  /*4a10*/  SYNCS.PHASECHK.TRANS64.TRYWAIT P0, [UR7+0x80], R2 ;  /* 0x00008002ff0075a7 */ /* 0x000ee40008001107 */
[----:B---3--:R-:W-:Y:S05]  /*4a20*/  @!P0 BRA `(.L_x_82) ;  /* 0x0000005000088947 */ /* 0x008fea0003800000 */
.L_x_170:
[----:B-1----:R-:W-:-:S07]  /*4a30*/  MOV R0, UR7 ;  /* 0x0000000700007c02 */ /* 0x002fce0008000f00 */
.L_x_83:
[----:B-1----:R-:W-:-:S04]  /*4a40*/  SHF.L.U32 R2, R29, 0x1f, RZ ;  /* 0x0000001f1d027819 */ /* 0x002fc800000006ff */
[----:B------:R1:W3:Y:S03]  /*4a50*/  SYNCS.PHASECHK.TRANS64.TRYWAIT P0, [R0+URZ+0x88], R2 ;  /* 0x00008802000075a7 */ /* 0x0002e600080011ff */
[----:B---3--:R-:W-:Y:S05]  /*4a60*/  @!P0 NANOSLEEP.SYNCS 0x989680 ;  /* 0x009896800000895d */ /* 0x008fea0003900000 */
[----:B------:R-:W3:Y:S02]  /*4a70*/  @!P0 SYNCS.PHASECHK.TRANS64 P0, [R0+URZ+0x88], R2 ;  /* 0x00008802000085a7 */ /* 0x000ee400080010ff */
[----:B--23--:R-:W-:Y:S05]  /*4a80*/  @P0 EXIT ;  /* 0x000000000000094d */ /* 0x00cfea0003800000 */
[----:B------:R-:W-:Y:S05]  /*4a90*/  BRA `(.L_x_83) ;  /* 0xfffffffc00e87947 */ /* 0x000fea000383ffff */
.L_x_68:
[----:B------:R-:W-:-:S06]  /*4aa0*/  UISETP.GE.AND UP1, UPT, UR8, 0x4, UPT ;  /* 0x000000040800788c */ /* 0x000fcc000bf26270 */
[----:B------:R-:W-:-:S13]  /*4ab0*/  PLOP3.LUT P0, PT, PT, PT, UP1, 0x80, 0x8 ;  /* 0x000000000008781c */ /* 0x000fda0003f0f018 */
[----:B------:R-:W-:Y:S05]  /*4ac0*/  @!P0 EXIT ;  /* 0x000000000000894d */ /* 0x000fea0003800000 */
[----:B------:R-:W-:Y:S01]  /*4ad0*/  BAR.SYNC.DEFER_BLOCKING 0x6, 0xa0 ;  /* 0x0182800000007b1d */ /* 0x000fe20000010000 */
[C---:B------:R-:W-:Y:S01]  /*4ae0*/  IMAD.SHL.U32 R3, R108.reuse, 0x40, RZ ;  /* 0x000000406c037824 */ /* 0x040fe200078e00ff */
[C---:B------:R-:W-:Y:S01]  /*4af0*/  LOP3.LUT R110, R108.reuse, 0x60, RZ, 0xc0, !PT ;  /* 0x000000606c6e7812 */ /* 0x040fe200078ec0ff */
[C---:B------:R-:W-:Y:S01]  /*4b00*/  IMAD.SHL.U32 R100, R108.reuse, 0x20, RZ ;  /* 0x000000206c647824 */ /* 0x040fe200078e00ff */
[----:B------:R-:W-:Y:S01]  /*4b10*/  CS2R R106, SRZ ;  /* 0x00000000006a7805 */ /* 0x000fe2000001ff00 */
[C---:B------:R-:W-:Y:S01]  /*4b20*/  IMAD.SHL.U32 R4, R108.reuse, 0x2, RZ ;  /* 0x000000026c047824 */ /* 0x040fe200078e00ff */
[----:B------:R-:W-:Y:S02]  /*4b30*/  UMOV UR49, 0x400 ;  /* 0x0000040000317882 */ /* 0x000fe40000000000 */
[----:B------:R-:W1:Y:S01]  /*4b40*/  LDC R99, c[0x0][0x370] ;  /* 0x0000dc00ff637b82 */ /* 0x000e620000000800 */
[----:B------:R-:W-:Y:S01]  /*4b50*/  ULEA UR49, UR37, UR49, 0x18 ;  /* 0x0000003125317291 */ /* 0x000fe2000f8ec0ff */
[----:B------:R-:W-:Y:S01]  /*4b60*/  LOP3.LUT R2, R3, 0x180, RZ, 0xc0, !PT ;  /* 0x0000018003027812 */ /* 0x000fe200078ec0ff */
[----:B------:R-:W-:Y:S01]  /*4b70*/  IMAD.U32 R46, R108, 0x10000, RZ ;  /* 0x000100006c2e7824 */ /* 0x000fe200078e00ff */
[----:B------:R-:W-:Y:S01]  /*4b80*/  LOP3.LUT R100, R100, 0xc00, RZ, 0xc0, !PT ;  /* 0x00000c0064647812 */ /* 0x000fe200078ec0ff */
[----:B------:R-:W-:Y:S01]  /*4b90*/  UIADD3 UR4, UPT, UPT, UR49, 0x4200, URZ ;  /* 0x0000420031047890 */ /* 0x000fe2000fffe0ff */
[----:B------:R-:W-:Y:S01]  /*4ba0*/  LOP3.LUT R4, R2, 0x20, R4, 0xf8, !PT ;  /* 0x0000002002047812 */ /* 0x000fe200078ef804 */
[----:B------:R-:W-:Y:S01]  /*4bb0*/  IMAD.SHL.U32 R2, R108, 0x8, RZ ;  /* 0x000000086c027824 */ /* 0x000fe200078e00ff */
[----:B------:R-:W2:Y:S01]  /*4bc0*/  LDC R42, c[0x0][0xb0c] ;  /* 0x0002c300ff2a7b82 */ /* 0x000ea20000000800 */
[----:B------:R-:W-:Y:S01]  /*4bd0*/  LOP3.LUT R100, R100, 0x40, R3, 0xf8, !PT ;  /* 0x0000004064647812 */ /* 0x000fe200078ef803 */
[----:B------:R-:W-:Y:S01]  /*4be0*/  IMAD.MOV.U32 R45, RZ, RZ, RZ ;  /* 0x000000ffff2d7224 */ /* 0x000fe200078e00ff */
[----:B------:R-:W-:Y:S01]  /*4bf0*/  LOP3.LUT R46, R46, 0x600000, RZ, 0xc0, !PT ;  /* 0x006000002e2e7812 */ /* 0x000fe200078ec0ff */
[----:B------:R-:W-:Y:S01]  /*4c00*/  IMAD.MOV.U32 R112, RZ, RZ, RZ ;  /* 0x000000ffff707224 */ /* 0x000fe200078e00ff */
[----:B------:R-:W-:-:S02]  /*4c10*/  LOP3.LUT R108, R108, 0x2, RZ, 0xc0, !PT ;  /* 0x000000026c6c7812 */ /* 0x000fc400078ec0ff */
[----:B------:R-:W-:Y:S02]  /*4c20*/  CS2R R104, SRZ ;  /* 0x0000000000687805 */ /* 0x000fe4000001ff00 */
[----:B------:R-:W-:Y:S01]  /*4c30*/  LOP3.LUT R2, R4, 0x30, R2, 0x78, !PT ;  /* 0x0000003004027812 */ /* 0x000fe200078e7802 */
[----:B------:R-:W4:Y:S01]  /*4c40*/  LDC R97, c[0x0][0xb20] ;  /* 0x0002c800ff617b82 */ /* 0x000f220000000800 */
[----:B------:R-:W3:Y:S01]  /*4c50*/  LDS R0, [UR49+0x150] ;  /* 0x00015031ff007984 */ /* 0x000ee20008000800 */
[----:B------:R-:W-:Y:S01]  /*4c60*/  LOP3.LUT R100, R100, 0x200, R3, 0xf8, !PT ;  /* 0x0000020064647812 */ /* 0x000fe200078ef803 */
[----:B------:R-:W-:Y:S01]  /*4c70*/  IMAD.MOV R102, RZ, RZ, -R108 ;  /* 0x000000ffff667224 */ /* 0x000fe200078e0a6c */
[----:B------:R-:W1:Y:S01]  /*4c80*/  LDCU.64 UR52, c[0x0][0x348] ;  /* 0x00006900ff3477ac */ /* 0x000e620008000a00 */
[----:B------:R-:W-:Y:S01]  /*4c90*/  IMAD.U32 R109, RZ, RZ, UR4 ;  /* 0x00000004ff6d7e24 */ /* 0x000fe2000f8e00ff */
[----:B------:R-:W-:Y:S02]  /*4ca0*/  LOP3.LUT R100, R100, R2, RZ, 0xfc, !PT ;  /* 0x0000000264647212 */ /* 0x000fe400078efcff */
[----:B------:R-:W1:Y:S01]  /*4cb0*/  LDC R41, c[0x0][0xb30] ;  /* 0x0002cc00ff297b82 */ /* 0x000e620000000800 */
[----:B------:R-:W1:Y:S01]  /*4cc0*/  LDCU.64 UR38, c[0x0][0x888] ;  /* 0x00011100ff2677ac */ /* 0x000e620008000a00 */
[----:B------:R-:W1:Y:S06]  /*4cd0*/  LDCU.64 UR44, c[0x0][0x890] ;  /* 0x00011200ff2c77ac */ /* 0x000e6c0008000a00 */
[----:B------:R-:W1:Y:S01]  /*4ce0*/  LDC.64 R92, c[0x0][0xb10] ;  /* 0x0002c400ff5c7b82 */ /* 0x000e620000000a00 */
[----:B------:R-:W-:-:S07]  /*4cf0*/  UIADD3 UR48, UPT, UPT, UR49, 0x200, URZ ;  /* 0x0000020031307890 */ /* 0x000fce000fffe0ff */
[----:B------:R-:W1:Y:S08]  /*4d00*/  LDC.64 R38, c[0x0][0xb18] ;  /* 0x0002c600ff267b82 */ /* 0x000e700000000a00 */
[----:B------:R-:W1:Y:S08]  /*4d10*/  LDC.64 R36, c[0x0][0xb28] ;  /* 0x0002ca00ff247b82 */ /* 0x000e700000000a00 */
[----:B------:R-:W1:Y:S01]  /*4d20*/  LDC.64 R90, c[0x0][0x8b0] ;  /* 0x00022c00ff5a7b82 */ /* 0x000e620000000a00 */
[----:B---3--:R-:W-:-:S07]  /*4d30*/  IMAD.IADD R46, R0, 0x1, R46 ;  /* 0x00000001002e7824 */ /* 0x008fce00078e022e */
[----:B------:R-:W3:Y:S08]  /*4d40*/  LDC.64 R88, c[0x0][0x8a8] ;  /* 0x00022a00ff587b82 */ /* 0x000ef00000000a00 */
[----:B--2-4-:R-:W1:Y:S02]  /*4d50*/  LDC R98, c[0x0][0x374] ;  /* 0x0000dd00ff627b82 */ /* 0x014e640000000800 */
.L_x_125:
[----:B------:R-:W-:Y:S02]  /*4d60*/  LEA R0, R112, UR49, 0x3 ;  /* 0x0000003170007c11 */ /* 0x000fe4000f8e18ff */
[----:B------:R-:W-:Y:S02]  /*4d70*/  SHF.L.U32 R2, R106, 0x1f, RZ ;  /* 0x0000001f6a027819 */ /* 0x000fe400000006ff */
[----:B------:R-:W-:Y:S02]  /*4d80*/  LEA R16, R112, UR49, 0x4 ;  /* 0x0000003170107c11 */ /* 0x000fe4000f8e20ff */
[----:B------:R-:W2:Y:S02]  /*4d90*/  SYNCS.PHASECHK.TRANS64.TRYWAIT P0, [R0+URZ+0xa0], R2 ;  /* 0x0000a002000075a7 */ /* 0x000ea400080011ff */
[----:B-12---:R-:W-:Y:S05]  /*4da0*/  @!P0 BRA `(.L_x_84) ;  /* 0x0000004c00408947 */ /* 0x006fea0003800000 */
.L_x_171:
[----:B------:R-:W4:Y:S01]  /*4db0*/  LDC.64 R10, c[0x0][0xb10] ;  /* 0x0002c400ff0a7b82 */ /* 0x000f220000000a00 */
[----:B------:R-:W3:Y:S01]  /*4dc0*/  LDS.128 R16, [R16+0x130] ;  /* 0x0001300010107984 */ /* 0x000ee20000000c00 */
[----:B-1----:R-:W-:Y:S01]  /*4dd0*/  ISETP.NE.AND P1, PT, R41, 0x1, PT ;  /* 0x000000012900780c */ /* 0x002fe20003f25270 */
[----:B--2---:R-:W-:Y:S01]  /*4de0*/  VIADD R0, R0, 0xb0 ;  /* 0x000000b000007836 */ /* 0x004fe20000000000 */
[----:B------:R-:W-:Y:S04]  /*4df0*/  ISETP.GE.AND P0, PT, R40, 0x1, PT ;  /* 0x000000012800780c */ /* 0x000fe80003f06270 */
[----:B------:R-:W1:Y:S01]  /*4e00*/  LDC.64 R8, c[0x0][0xb18] ;  /* 0x0002c600ff087b82 */ /* 0x000e620000000a00 */
[----:B------:R-:W-:Y:S01]  /*4e10*/  PRMT R0, RZ, 0x654, R0 ;  /* 0x00000654ff007816 */ /* 0x000fe20000000000 */
[----:B------:R-:W-:Y:S01]  /*4e20*/  @!PT LDS RZ, [RZ] ;  /* 0x00000000fffff984 */ /* 0x000fe20000000800 */
[----:B------:R-:W-:Y:S01]  /*4e30*/  @!PT LDS RZ, [RZ] ;  /* 0x00000000fffff984 */ /* 0x000fe20000000800 */
[----:B------:R-:W-:Y:S01]  /*4e40*/  @!PT LDS RZ, [RZ] ;  /* 0x00000000fffff984 */ /* 0x000fe20000000800 */
[----:B------:R-:W-:Y:S01]  /*4e50*/  @!PT LDS RZ, [RZ] ;  /* 0x00000000fffff984 */ /* 0x000fe20000000800 */
[----:B------:R2:W-:Y:S06]  /*4e60*/  MEMBAR.ALL.CTA ;  /* 0x0000000000007992 */ /* 0x0005ec0000008000 */
[----:B--2---:R-:W2:Y:S01]  /*4e70*/  FENCE.VIEW.ASYNC.S ;  /* 0x00000000000073c6 */ /* 0x004ea20000000000 */
[----:B------:R-:W1:Y:S08]  /*4e80*/  @!P1 LDC R12, c[0x0][0xb20] ;  /* 0x0002c800ff0c9b82 */ /* 0x000e700000000800 */
[----:B------:R-:W1:Y:S01]  /*4e90*/  @!P1 LDC R7, c[0x0][0xb0c] ;  /* 0x0002c300ff079b82 */ /* 0x000e620000000800 */
[----:B--2---:R2:W-:Y:S01]  /*4ea0*/  SYNCS.ARRIVE.TRANS64.RED.A1T0 RZ, [R0+URZ], RZ ;  /* 0x000000ff00ff79a7 */ /* 0x0045e200081004ff */
[----:B---3--:R-:W-:Y:S04]  /*4eb0*/  LOP3.LUT P4, RZ, R18, 0x1, RZ, 0xc0, !PT ;  /* 0x0000000112ff7812 */ /* 0x008fe8000788c0ff */
[----:B------:R-:W-:Y:S09]  /*4ec0*/  P2R R111, PR, RZ, 0x10 ;  /* 0x00000010ff6f7803 */ /* 0x000ff20000000000 */
[----:B------:R-:W-:Y:S02]  /*4ed0*/  @P4 MOV R44, R16 ;  /* 0x00000010002c4202 */ /* 0x000fe40000000f00 */
[----:B------:R-:W-:Y:S01]  /*4ee0*/  @P4 LOP3.LUT R43, R17, 0xffff, RZ, 0xc0, !PT ;  /* 0x0000ffff112b4812 */ /* 0x000fe200078ec0ff */
[----:B--2-4-:R-:W-:Y:S06]  /*4ef0*/  @!P0 BRA `(.L_x_85) ;  /* 0x0000000000a48947 */ /* 0x014fec0003800000 */
[----:B------:R-:W-:Y:S01]  /*4f00*/  IMAD.HI.U32 R0, R98, R39, RZ ;  /* 0x0000002762007227 */ /* 0x000fe200078e00ff */
[----:B------:R-:W-:Y:S02]  /*4f10*/  ISETP.NE.AND P0, PT, R38, 0x1, PT ;  /* 0x000000012600780c */ /* 0x000fe40003f05270 */
[----:B------:R-:W-:Y:S01]  /*4f20*/  ISETP.NE.AND P2, PT, R40, 0x1, PT ;  /* 0x000000012800780c */ /* 0x000fe20003f45270 */
[----:B------:R-:W-:Y:S01]  /*4f30*/  IMAD.HI.U32 R4, R99, R92, RZ ;  /* 0x0000005c63047227 */ /* 0x000fe200078e00ff */
[----:B------:R-:W-:Y:S02]  /*4f40*/  SHF.R.U32.HI R0, RZ, R97, R0 ;  /* 0x00000061ff007219 */ /* 0x000fe40000011600 */
[----:B------:R-:W-:Y:S01]  /*4f50*/  ISETP.NE.AND P3, PT, R42, 0x1, PT ;  /* 0x000000012a00780c */ /* 0x000fe20003f65270 */
[----:B------:R-:W-:Y:S01]  /*4f60*/  IMAD.HI.U32 R6, R43, R39, RZ ;  /* 0x000000272b067227 */ /* 0x000fe200078e00ff */
[-C--:B------:R-:W-:Y:S02]  /*4f70*/  SHF.R.U32.HI R4, RZ, R93.reuse, R4 ;  /* 0x0000005dff047219 */ /* 0x080fe40000011604 */
[----:B------:R-:W-:Y:S01]  /*4f80*/  SEL R0, R98, R0, !P0 ;  /* 0x0000000062007207 */ /* 0x000fe20004000000 */
[----:B------:R-:W-:Y:S01]  /*4f90*/  IMAD.HI.U32 R5, R44, R92, RZ ;  /* 0x0000005c2c057227 */ /* 0x000fe200078e00ff */
[----:B------:R-:W-:Y:S03]  /*4fa0*/  SEL R4, R99, R4, !P3 ;  /* 0x0000000463047207 */ /* 0x000fe60005800000 */
[-C--:B------:R-:W-:Y:S01]  /*4fb0*/  IMAD.HI.U32 R3, R0, R36.reuse, RZ ;  /* 0x0000002400037227 */ /* 0x080fe200078e00ff */
[----:B------:R-:W-:Y:S03]  /*4fc0*/  SHF.R.U32.HI R5, RZ, R93, R5 ;  /* 0x0000005dff057219 */ /* 0x000fe60000011605 */
[----:B------:R-:W-:Y:S01]  /*4fd0*/  IMAD.HI.U32 R2, R4, R36, RZ ;  /* 0x0000002404027227 */ /* 0x000fe200078e00ff */
[----:B------:R-:W-:Y:S02]  /*4fe0*/  @P2 SHF.R.U32.HI R0, RZ, R37, R3 ;  /* 0x00000025ff002219 */ /* 0x000fe40000011603 */
[----:B------:R-:W-:Y:S02]  /*4ff0*/  SHF.R.U32.HI R3, RZ, R97, R6 ;  /* 0x00000061ff037219 */ /* 0x000fe40000011606 */
[----:B------:R-:W-:Y:S01]  /*5000*/  @P2 SHF.R.U32.HI R4, RZ, R37, R2 ;  /* 0x00000025ff042219 */ /* 0x000fe20000011602 */
[----:B------:R-:W-:Y:S01]  /*5010*/  IMAD R0, R40, R0, RZ ;  /* 0x0000000028007224 */ /* 0x000fe200078e02ff */
[----:B------:R-:W-:Y:S02]  /*5020*/  SEL R3, R43, R3, !P0 ;  /* 0x000000032b037207 */ /* 0x000fe40004000000 */
[----:B------:R-:W-:Y:S01]  /*5030*/  SEL R2, R44, R5, !P3 ;  /* 0x000000052c027207 */ /* 0x000fe20005800000 */
[----:B------:R-:W-:Y:S01]  /*5040*/  IMAD R5, R40, R4, RZ ;  /* 0x0000000428057224 */ /* 0x000fe200078e02ff */
[C---:B------:R-:W-:Y:S01]  /*5050*/  ISETP.GE.AND P0, PT, R3.reuse, R0, PT ;  /* 0x000000000300720c */ /* 0x040fe20003f06270 */
[C---:B------:R-:W-:Y:S03]  /*5060*/  IMAD.HI.U32 R0, R3.reuse, R36, RZ ;  /* 0x0000002403007227 */ /* 0x040fe600078e00ff */
[C---:B------:R-:W-:Y:S02]  /*5070*/  ISETP.GE.OR P0, PT, R2.reuse, R5, P0 ;  /* 0x000000050200720c */ /* 0x040fe40000706670 */
[----:B------:R-:W-:Y:S04]  /*5080*/  SHF.R.U32.HI R0, RZ, R37, R0 ;  /* 0x00000025ff007219 */ /* 0x000fe80000011600 */
[C---:B------:R-:W-:Y:S05]  /*5090*/  SEL R6, R3.reuse, R0, !P2 ;  /* 0x0000000003067207 */ /* 0x040fea0005000000 */
        /* <DEDUP_REMOVED lines=14> */
[----:B------:R-:W-:Y:S07]  /*5180*/  IMAD R43, R3, R38, R43 ;  /* 0x00000026032b7224 */ /* 0x000fee00078e022b */
.L_x_85:
[----:B-1----:R-:W-:Y:S01]  /*5190*/  @!P1 ISETP.NE.AND P0, PT, R8, 0x1, PT ;  /* 0x000000010800980c */ /* 0x002fe20003f05270 */
[----:B------:R-:W-:Y:S01]  /*51a0*/  @!P1 IMAD.HI.U32 R0, R44, R10, RZ ;  /* 0x0000000a2c009227 */ /* 0x000fe200078e00ff */
[----:B------:R-:W-:Y:S01]  /*51b0*/  @!P1 ISETP.NE.AND P2, PT, R7, 0x1, PT ;  /* 0x000000010700980c */ /* 0x000fe20003f45270 */
[----:B------:R-:W-:Y:S01]  /*51c0*/  ULOP3.LUT UP0, URZ, UR48, 0x1b0, URZ, 0xc0, !UPT ;  /* 0x000001b030ff7892 */ /* 0x000fe2000f80c0ff */
[----:B------:R-:W-:Y:S01]  /*51d0*/  R2UR UR42, R15 ;  /* 0x000000000f2a72ca */ /* 0x000fe200000e0000 */
[C---:B------:R-:W-:Y:S01]  /*51e0*/  @!P1 IMAD.HI.U32 R2, R43.reuse, R9, RZ ;  /* 0x000000092b029227 */ /* 0x040fe200078e00ff */
[----:B------:R-:W-:Y:S02]  /*51f0*/  @!P1 SHF.R.U32.HI R0, RZ, R11, R0 ;  /* 0x0000000bff009219 */ /* 0x000fe40000011600 */
[----:B------:R-:W-:Y:S01]  /*5200*/  R2UR UR41, R14 ;  /* 0x000000000e2972ca */ /* 0x000fe200000e0000 */
[----:B------:R-:W-:Y:S01]  /*5210*/  VIADD R112, R112, 0x1 ;  /* 0x0000000170707836 */ /* 0x000fe20000000000 */
[----:B------:R-:W-:Y:S02]  /*5220*/  @!P1 SHF.R.U32.HI R2, RZ, R12, R2 ;  /* 0x0000000cff029219 */ /* 0x000fe40000011602 */
[----:B------:R-:W-:Y:S02]  /*5230*/  @!P1 SEL R3, R44, R0, !P2 ;  /* 0x000000002c039207 */ /* 0x000fe40005000000 */
[----:B------:R-:W-:Y:S02]  /*5240*/  @!P1 SEL R2, R43, R2, !P0 ;  /* 0x000000022b029207 */ /* 0x000fe40004000000 */
[----:B------:R-:W-:Y:S01]  /*5250*/  @P4 SHF.R.U32.HI R103, RZ, 0x10, R17 ;  /* 0x00000010ff674819 */ /* 0x000fe20000011611 */
[----:B------:R-:W-:Y:S02]  /*5260*/  USHF.L.U32 UR42, UR42, 0x6, URZ ;  /* 0x000000062a2a7899 */ /* 0x000fe400080006ff */
[----:B------:R-:W-:Y:S02]  /*5270*/  @!P1 IMAD.IADD R0, R2, 0x1, -R3 ;  /* 0x0000000102009824 */ /* 0x000fe400078e0a03 */
[----:B------:R-:W-:Y:S01]  /*5280*/  @!P1 IMAD.IADD R2, R3, 0x1, -R2 ;  /* 0x0000000103029824 */ /* 0x000fe200078e0a02 */
[----:B------:R-:W-:Y:S01]  /*5290*/  USHF.L.U32 UR41, UR41, 0x8, URZ ;  /* 0x0000000829297899 */ /* 0x000fe200080006ff */
[----:B------:R-:W-:Y:S02]  /*52a0*/  @!P1 IMAD R44, R0, R7, R44 ;  /* 0x00000007002c9224 */ /* 0x000fe400078e022c */
[----:B------:R-:W-:Y:S01]  /*52b0*/  @!P1 IMAD R43, R2, R8, R43 ;  /* 0x00000008022b9224 */ /* 0x000fe200078e022b */
[----:B------:R-:W-:Y:S08]  /*52c0*/  BRA.U !UP0, `(.L_x_86) ;  /* 0x0000000108407547 */ /* 0x000ff0000b800000 */
[----:B------:R-:W1:Y:S01]  /*52d0*/  LDCU.64 UR8, c[0x4][0x88] ;  /* 0x01001100ff0877ac */ /* 0x000e620008000a00 */
[----:B------:R-:W-:Y:S01]  /*52e0*/  MOV R3, 0x0 ;  /* 0x0000000000037802 */ /* 0x000fe20000000f00 */
[----:B------:R-:W-:Y:S02]  /*52f0*/  HFMA2 R12, -RZ, RZ, 0, 5.9604644775390625e-08 ;  /* 0x00000001ff0c7431 */ /* 0x000fe400000001ff */
[----:B------:R-:W-:Y:S02]  /*5300*/  IMAD.MOV.U32 R8, RZ, RZ, 0x70 ;  /* 0x00000070ff087424 */ /* 0x000fe400078e00ff */
[----:B------:R-:W-:Y:S01]  /*5310*/  IMAD.MOV.U32 R13, RZ, RZ, RZ ;  /* 0x000000ffff0d7224 */ /* 0x000fe200078e00ff */
[----:B------:R-:W2:Y:S01]  /*5320*/  LDCU.64 UR6, c[0x4][0x90] ;  /* 0x01001200ff0677ac */ /* 0x000ea20008000a00 */
[----:B------:R-:W3:Y:S01]  /*5330*/  LDC.64 R2, c[0x4][R3] ;  /* 0x0100000003027b82 */ /* 0x000ee20000000a00 */
[----:B------:R-:W4:Y:S01]  /*5340*/  LDCU.64 UR4, c[0x4][0x8] ;  /* 0x01000100ff0477ac */ /* 0x000f220008000a00 */
[----:B-1----:R-:W-:Y:S01]  /*5350*/  MOV R5, UR9 ;  /* 0x0000000900057c02 */ /* 0x002fe20008000f00 */
[----:B------:R-:W-:Y:S01]  /*5360*/  IMAD.U32 R4, RZ, RZ, UR8 ;  /* 0x00000008ff047e24 */ /* 0x000fe2000f8e00ff */
[----:B--2---:R-:W-:Y:S01]  /*5370*/  MOV R7, UR7 ;  /* 0x0000000700077c02 */ /* 0x004fe20008000f00 */
[----:B------:R-:W-:Y:S01]  /*5380*/  IMAD.U32 R6, RZ, RZ, UR6 ;  /* 0x00000006ff067e24 */ /* 0x000fe2000f8e00ff */
[----:B----4-:R-:W-:Y:S01]  /*5390*/  MOV R11, UR5 ;  /* 0x00000005000b7c02 */ /* 0x010fe20008000f00 */
[----:B------:R-:W-:Y:S02]  /*53a0*/  IMAD.U32 R10, RZ, RZ, UR4 ;  /* 0x00000004ff0a7e24 */ /* 0x000fe4000f8e00ff */
[----:B------:R-:W-:Y:S07]  /*53b0*/  LEPC R20, `(.L_x_86) ;  /* 0x000000001014794e */ /* 0x000fee0000000000 */
[----:B---3-5:R-:W-:Y:S05]  /*53c0*/  CALL.ABS.NOINC R2 ;  /* 0x0000000002007343 */ /* 0x028fea0003c00000 */
.L_x_86:
[----:B------:R-:W-:Y:S01]  /*53d0*/  LOP3.LUT P0, RZ, R109, 0x1b0, RZ, 0xc0, !PT ;  /* 0x000001b06dff7812 */ /* 0x000fe2000780c0ff */
[----:B------:R-:W-:Y:S11]  /*53e0*/  BSSY.RECONVERGENT B6, `(.L_x_87) ;  /* 0x0000013000067945 */ /* 0x000ff60003800200 */
[----:B------:R-:W-:Y:S01]  /*53f0*/  @!UPT UIADD3 URZ, UPT, UPT, URZ, URZ, URZ ;  /* 0x000000fffffff290 */ /* 0x000fe2000fffe0ff */
[----:B------:R-:W-:Y:S05]  /*5400*/  @!P0 BRA `(.L_x_88) ;  /* 0x0000000000408947 */ /* 0x000fea0003800000 */
        /* <DEDUP_REMOVED lines=16> */
.L_x_88:
[----:B------:R-:W-:Y:S05]  /*5510*/  BSYNC.RECONVERGENT B6 ;  /* 0x0000000000067941 */ /* 0x000fea0003800200 */
.L_x_87:
[----:B------:R-:W-:Y:S01]  /*5520*/  ISETP.NE.U32.AND P4, PT, R90, RZ, PT ;  /* 0x000000ff5a00720c */ /* 0x000fe20003f85070 */
[----:B------:R-:W-:Y:S01]  /*5530*/  UISETP.NE.AND UP2, UPT, UR50, URZ, UPT ;  /* 0x000000ff3200728c */ /* 0x000fe2000bf45270 */
[----:B------:R-:W-:Y:S01]  /*5540*/  ISETP.NE.U32.AND P2, PT, RZ, UR38, PT ;  /* 0x00000026ff007c0c */ /* 0x000fe2000bf45070 */
[----:B------:R-:W-:Y:S01]  /*5550*/  UISETP.NE.U32.AND UP1, UPT, UR44, URZ, UPT ;  /* 0x000000ff2c00728c */ /* 0x000fe2000bf25070 */
[----:B------:R-:W-:Y:S01]  /*5560*/  ISETP.NE.AND.EX P4, PT, R91, RZ, PT, P4 ;  /* 0x000000ff5b00720c */ /* 0x000fe20003f85340 */
[----:B------:R-:W-:Y:S01]  /*5570*/  UPLOP3.LUT UP0, UPT, UPT, UPT, UPT, 0x40, 0x4 ;  /* 0x000000000004789c */ /* 0x000fe20003f0e870 */
[----:B------:R-:W-:Y:S01]  /*5580*/  ISETP.NE.AND.EX P2, PT, RZ, UR39, PT, P2 ;  /* 0x00000027ff007c0c */ /* 0x000fe2000bf45320 */
[----:B------:R-:W-:Y:S01]  /*5590*/  UISETP.NE.AND.EX UP1, UPT, UR45, URZ, UPT, UP1 ;  /* 0x000000ff2d00728c */ /* 0x000fe2000bf25310 */
[----:B------:R-:W-:Y:S04]  /*55a0*/  PLOP3.LUT P1, PT, PT, PT, UP2, 0x80, 0x8 ;  /* 0x000000000008781c */ /* 0x000fe80003f2f028 */
[----:B------:R-:W-:Y:S06]  /*55b0*/  @UP2 UPLOP3.LUT UP0, UPT, UPT, UPT, UP1, 0x80, 0x8 ;  /* 0x000000000008289c */ /* 0x000fec0003f0f010 */
[----:B------:R-:W-:Y:S01]  /*55c0*/  PLOP3.LUT P0, PT, PT, PT, UP0, 0x80, 0x8 ;  /* 0x000000000008781c */ /* 0x000fe20003f0f008 */
[----:B------:R-:W-:Y:S01]  /*55d0*/  @!UPT UIADD3 URZ, UPT, UPT, URZ, URZ, URZ ;  /* 0x000000fffffff290 */ /* 0x000fe2000fffe0ff */
[----:B------:R-:W-:Y:S11]  /*55e0*/  BRA.U !UP1, `(.L_x_89) ;  /* 0x0000000109387547 */ /* 0x000ff6000b800000 */
[----:B------:R-:W-:Y:S01]  /*55f0*/  UISETP.NE.U32.AND UP0, UPT, UR38, URZ, UPT ;  /* 0x000000ff2600728c */ /* 0x000fe2000bf05070 */
[----:B------:R-:W-:Y:S02]  /*5600*/  HFMA2 R0, -RZ, RZ, 0, 5.9604644775390625e-08 ;  /* 0x00000001ff007431 */ /* 0x000fe400000001ff */
[----:B------:R-:W-:Y:S01]  /*5610*/  IMAD.MOV.U32 R96, RZ, RZ, 0x1 ;  /* 0x00000001ff607424 */ /* 0x000fe200078e00ff */
[----:B------:R-:W-:Y:S06]  /*5620*/  UISETP.NE.AND.EX UP0, UPT, UR39, URZ, UPT, UP0 ;  /* 0x000000ff2700728c */ /* 0x000fec000bf05300 */
[----:B------:R-:W-:Y:S05]  /*5630*/  PLOP3.LUT P3, PT, PT, PT, UP0, 0x80, 0x8 ;  /* 0x000000000008781c */ /* 0x000fea0003f6f008 */
[----:B------:R-:W1:Y:S01]  /*5640*/  @UP0 LDCU.64 UR6, c[0x0][0x888] ;  /* 0x00011100ff0607ac */ /* 0x000e620008000a00 */
[----:B------:R-:W-:Y:S07]  /*5650*/  @UP0 UIMAD UR4, UR36, UR44, URZ ;  /* 0x0000002c240402a4 */ /* 0x000fee000f8e02ff */
[----:B------:R-:W-:Y:S01]  /*5660*/  @!P3 PRMT R96, R0, 0x7610, R96 ;  /* 0x000076100060b816 */ /* 0x000fe20000000060 */
[----:B-1----:R-:W-:Y:S03]  /*5670*/  @UP0 UIMAD.WIDE UR6, UR4, 0x4, UR6 ;  /* 0x00000004040608a5 */ /* 0x002fe6000f8e0206 */
[----:B------:R-:W1:Y:S03]  /*5680*/  @!UP0 LDCU UR4, c[0x0][0x880] ;  /* 0x00011000ff0487ac */ /* 0x000e660008000800 */
[----:B------:R-:W-:Y:S01]  /*5690*/  IMAD.U32 R2, RZ, RZ, UR6 ;  /* 0x00000006ff027e24 */ /* 0x000fe2000f8e00ff */
[----:B------:R-:W-:Y:S05]  /*56a0*/  MOV R3, UR7 ;  /* 0x0000000700037c02 */ /* 0x000fea0008000f00 */
[----:B-----5:R2:W5:Y:S02]  /*56b0*/  @P3 LDG.E R49, desc[UR46][R2.64] ;  /* 0x0000002e02313981 */ /* 0x020564000c1e1900 */
[----:B-12---:R-:W-:Y:S02]  /*56c0*/  @!P3 IMAD.U32 R49, RZ, RZ, UR4 ;  /* 0x00000004ff31be24 */ /* 0x006fe4000f8e00ff */
.L_x_89:
[----:B------:R-:W-:Y:S05]  /*56d0*/  @!P4 BRA `(.L_x_90) ;  /* 0x000000000020c947 */ /* 0x000fea0003800000 */
[----:B------:R-:W-:Y:S04]  /*56e0*/  ISETP.NE.U32.AND P3, PT, R88, RZ, PT ;  /* 0x000000ff5800720c */ /* 0x000fe80003f65070 */
[----:B------:R-:W-:Y:S11]  /*56f0*/  ISETP.NE.AND.EX P3, PT, R89, RZ, PT, P3 ;  /* 0x000000ff5900720c */ /* 0x000ff60003f65330 */
[----:B------:R-:W-:Y:S02]  /*5700*/  @!UPT UIADD3 URZ, UPT, UPT, URZ, URZ, URZ ;  /* 0x000000fffffff290 */ /* 0x000fe4000fffe0ff */
[----:B------:R-:W1:Y:S01]  /*5710*/  @P3 LDC.64 R2, c[0x0][0x8a8] ;  /* 0x00022a00ff023b82 */ /* 0x000e620000000a00 */
[----:B------:R-:W-:Y:S04]  /*5720*/  @P3 IMAD R0, R90, UR36, RZ ;  /* 0x000000245a003c24 */ /* 0x000fe8000f8e02ff */
[----:B-1----:R-:W-:Y:S05]  /*5730*/  @P3 IMAD.WIDE R2, R0, 0x4, R2 ;  /* 0x0000000400023825 */ /* 0x002fea00078e0202 */
[----:B-----5:R1:W5:Y:S02]  /*5740*/  @P3 LDG.E R47, desc[UR46][R2.64] ;  /* 0x0000002e022f3981 */ /* 0x020364000c1e1900 */
[----:B-1----:R-:W2:Y:S02]  /*5750*/  @!P3 LDC R47, c[0x0][0x8a0] ;  /* 0x00022800ff2fbb82 */ /* 0x002ea40000000800 */
.L_x_90:
[----:B-----5:R-:W-:Y:S01]  /*5760*/  FSETP.NEU.AND P4, PT, R49, RZ, PT ;  /* 0x000000ff3100720b */ /* 0x020fe20003f8d000 */
[----:B------:R-:W-:Y:S01]  /*5770*/  BSSY B1, `(.L_x_91) ;  /* 0x0000042000017945 */ /* 0x000fe20003800000 */
[----:B------:R-:W-:Y:S01]  /*5780*/  SEL R5, RZ, 0xffffffff, P2 ;  /* 0xffffffffff057807 */ /* 0x000fe20001000000 */
[----:B------:R-:W-:Y:S01]  /*5790*/  IMAD.MOV.U32 R115, RZ, RZ, 0x1 ;  /* 0x00000001ff737424 */ /* 0x000fe200078e00ff */
[----:B------:R-:W-:Y:S02]  /*57a0*/  LOP3.LUT P3, RZ, R96, 0xff, RZ, 0xc0, !PT ;  /* 0x000000ff60ff7812 */ /* 0x000fe4000786c0ff */
[----:B------:R-:W-:Y:S02]  /*57b0*/  CS2R R86, SRZ ;  /* 0x0000000000567805 */ /* 0x000fe4000001ff00 */
[----:B------:R-:W-:Y:S02]  /*57c0*/  @P1 SEL R0, RZ, 0xffffffff, P4 ;  /* 0xffffffffff001807 */ /* 0x000fe40002000000 */
[----:B------:R-:W-:Y:S02]  /*57d0*/  CS2R R84, SRZ ;  /* 0x0000000000547805 */ /* 0x000fe4000001ff00 */
[----:B------:R-:W-:Y:S02]  /*57e0*/  LEA R2, R105, UR49, 0x3 ;  /* 0x0000003169027c11 */ /* 0x000fe4000f8e18ff */
[----:B------:R-:W-:Y:S02]  /*57f0*/  CS2R R82, SRZ ;  /* 0x0000000000527805 */ /* 0x000fe4000001ff00 */
[----:B------:R-:W-:Y:S02]  /*5800*/  @P0 SEL R0, R5, R0, !P3 ;  /* 0x0000000005000207 */ /* 0x000fe40005800000 */
[----:B------:R-:W-:Y:S02]  /*5810*/  CS2R R80, SRZ ;  /* 0x0000000000507805 */ /* 0x000fe4000001ff00 */
[----:B------:R-:W-:Y:S02]  /*5820*/  LEA R113, R45, UR49, 0x3 ;  /* 0x000000312d717c11 */ /* 0x000fe4000f8e18ff */
[----:B------:R-:W-:Y:S02]  /*5830*/  @P1 LOP3.LUT R0, R0, 0x1, RZ, 0xc0, !PT ;  /* 0x0000000100001812 */ /* 0x000fe400078ec0ff */
[----:B------:R-:W-:Y:S02]  /*5840*/  SHF.L.U32 R3, R107, 0x1f, RZ ;  /* 0x0000001f6b037819 */ /* 0x000fe400000006ff */
[----:B------:R-:W-:Y:S02]  /*5850*/  ISETP.NE.U32.OR P6, PT, R0, 0x1, !P1 ;  /* 0x000000010000780c */ /* 0x000fe40004fc5470 */
[----:B------:R-:W-:Y:S02]  /*5860*/  PLOP3.LUT P2, PT, PT, PT, UP1, 0x80, 0x8 ;  /* 0x000000000008781c */ /* 0x000fe40003f4f018 */
[----:B------:R-:W-:Y:S02]  /*5870*/  LEA.HI R48, R45, R45, RZ, 0x1 ;  /* 0x0000002d2d307211 */ /* 0x000fe400078f08ff */
[----:B------:R-:W-:Y:S02]  /*5880*/  SEL R4, RZ, 0xffffffff, P4 ;  /* 0xffffffffff047807 */ /* 0x000fe40002000000 */
[----:B------:R-:W-:Y:S05]  /*5890*/  P2R R118, PR, RZ, 0x40 ;  /* 0x00000040ff767803 */ /* 0x000fea0000000000 */
[----:B------:R-:W-:Y:S02]  /*58a0*/  @P6 SHF.L.U32 R0, R104, 0x1f, RZ ;  /* 0x0000001f68006819 */ /* 0x000fe400000006ff */
[----:B------:R-:W-:Y:S02]  /*58b0*/  @P2 SEL R4, R5, R4, !P3 ;  /* 0x0000000405042207 */ /* 0x000fe40005800000 */
[----:B------:R1:W3:Y:S02]  /*58c0*/  @P6 SYNCS.PHASECHK.TRANS64.TRYWAIT P1, [R2+URZ+0x50], R0 ;  /* 0x00005000020065a7 */ /* 0x0002e400080211ff */
[----:B------:R-:W-:Y:S04]  /*58d0*/  LOP3.LUT R4, R4, 0x1, RZ, 0xc0, !PT ;  /* 0x0000000104047812 */ /* 0x000fe800078ec0ff */
[----:B------:R-:W-:Y:S04]  /*58e0*/  ISETP.NE.U32.AND P5, PT, R4, 0x1, PT ;  /* 0x000000010400780c */ /* 0x000fe80003fa5070 */
[----:B------:R-:W-:Y:S01]  /*58f0*/  P2R R116, PR, RZ, 0x20 ;  /* 0x00000020ff747803 */ /* 0x000fe20000000000 */
[----:B------:R4:W2:Y:S01]  /*5900*/  SYNCS.PHASECHK.TRANS64.TRYWAIT P0, [R113+URZ+0xc0], R3 ;  /* 0x0000c003710075a7 */ /* 0x0008a200080011ff */
[C---:B-1----:R-:W-:Y:S01]  /*5910*/  IMAD.SHL.U32 R0, R48.reuse, 0x80, RZ ;  /* 0x0000008030007824 */ /* 0x042fe200078e00ff */
[----:B------:R-:W-:Y:S04]  /*5920*/  LOP3.LUT R48, R48, 0xffe, RZ, 0xc0, !PT ;  /* 0x00000ffe30307812 */ /* 0x000fe800078ec0ff */
[----:B------:R-:W-:Y:S01]  /*5930*/  LOP3.LUT R0, R0, 0xffffff00, RZ, 0xc0, !PT ;  /* 0xffffff0000007812 */ /* 0x000fe200078ec0ff */
[----:B------:R-:W-:Y:S04]  /*5940*/  IMAD.IADD R48, R45, 0x1, -R48 ;  /* 0x000000012d307824 */ /* 0x000fe800078e0a30 */
[----:B------:R-:W-:Y:S04]  /*5950*/  IMAD.IADD R0, R46, 0x1, R0 ;  /* 0x000000012e007824 */ /* 0x000fe800078e0200 */
[----:B------:R-:W-:Y:S01]  /*5960*/  IMAD R48, R48, 0x100000, R0 ;  /* 0x0010000030307824 */ /* 0x000fe200078e0200 */
[----:B---3--:R-:W-:Y:S01]  /*5970*/  @P6 SEL R115, RZ, 0x1, !P1 ;  /* 0x00000001ff736807 */ /* 0x008fe20004800000 */
[----:B----4-:R-:W-:Y:S06]  /*5980*/  @!P6 BRA `(.L_x_92) ;  /* 0x000000000080e947 */ /* 0x010fec0003800000 */
[----:B------:R-:W-:Y:S01]  /*5990*/  @P5 IMAD R5, R105, 0x1000, R100 ;  /* 0x0000100069055824 */ /* 0x000fe200078e0264 */
[----:B------:R-:W-:Y:S01]  /*59a0*/  ISETP.NE.AND P1, PT, R115, RZ, PT ;  /* 0x000000ff7300720c */ /* 0x000fe20003f25270 */
[----:B------:R-:W-:Y:S01]  /*59b0*/  BSSY B0, `(.L_x_93) ;  /* 0x000000b000007945 */ /* 0x000fe20003800000 */
[----:B------:R-:W-:Y:S01]  /*59c0*/  CS2R R82, SRZ ;  /* 0x0000000000527805 */ /* 0x000fe2000001ff00 */
[----:B------:R-:W-:Y:S01]  /*59d0*/  @P5 VIADD R4, R5, UR49 ;  /* 0x0000003105045c36 */ /* 0x000fe20008000000 */
[----:B------:R-:W-:Y:S02]  /*59e0*/  CS2R R80, SRZ ;  /* 0x0000000000507805 */ /* 0x000fe4000001ff00 */
[----:B------:R-:W-:Y:S02]  /*59f0*/  CS2R R86, SRZ ;  /* 0x0000000000567805 */ /* 0x000fe4000001ff00 */
[----:B------:R-:W-:Y:S01]  /*5a00*/  CS2R R84, SRZ ;  /* 0x0000000000547805 */ /* 0x000fe2000001ff00 */
[----:B------:R-:W-:Y:S04]  /*5a10*/  @P5 IMAD R4, R108, -0x10, R4 ;  /* 0xfffffff06c045824 */ /* 0x000fe800078e0204 */
[----:B------:R-:W-:Y:S05]  /*5a20*/  @P1 BRA `(.L_x_94) ;  /* 0x00000000000c1947 */ /* 0x000fea0003800000 */
[----:B------:R-:W-:Y:S04]  /*5a30*/  SHF.L.U32 R0, R104, 0x1f, RZ ;  /* 0x0000001f68007819 */ /* 0x000fe800000006ff */
[----:B------:R-:W1:Y:S02]  /*5a40*/  SYNCS.PHASECHK.TRANS64.TRYWAIT P1, [R2+URZ+0x50], R0 ;  /* 0x00005000020075a7 */ /* 0x000e6400080211ff */
[----:B-1----:R-:W-:Y:S05]  /*5a50*/  @!P1 BRA `(.L_x_95) ;  /* 0x0000004000289947 */ /* 0x002fea0003800000 */
.L_x_94:
[----:B------:R-:W-:Y:S05]  /*5a60*/  BSYNC B0 ;  /* 0x0000000000007941 */ /* 0x000fea0003800000 */
.L_x_93:
[----:B------:R-:W-:Y:S01]  /*5a70*/  ISETP.NE.AND P1, PT, R116, RZ, PT ;  /* 0x000000ff7400720c */ /* 0x000fe20003f25270 */
[----:B-1----:R-:W-:Y:S02]  /*5a80*/  VIADD R2, R2, 0x70 ;  /* 0x0000007002027836 */ /* 0x002fe40000000000 */
[----:B------:R-:W-:Y:S02]  /*5a90*/  IMAD.U32 R0, RZ, RZ, UR37 ;  /* 0x00000025ff007e24 */ /* 0x000fe4000f8e00ff */
[----:B------:R-:W-:Y:S03]  /*5aa0*/  VIADD R105, R105, 0x1 ;  /* 0x0000000169697836 */ /* 0x000fe60000000000 */
[----:B------:R-:W-:Y:S05]  /*5ab0*/  PRMT R0, R0, 0x654, R2 ;  /* 0x0000065400007816 */ /* 0x000fea0000000002 */
[----:B------:R1:W3:Y:S04]  /*5ac0*/  @P1 LDS.128 R80, [R5+UR49+0x200] ;  /* 0x0002003105501984 */ /* 0x0002e80008000c00 */
[----:B------:R1:W4:Y:S01]  /*5ad0*/  @P1 LDS.128 R84, [R4+0x210] ;  /* 0x0002100004541984 */ /* 0x0003220000000c00 */
[C---:B------:R-:W-:Y:S01]  /*5ae0*/  ISETP.NE.AND P1, PT, R105.reuse, 0x4, PT ;  /* 0x000000046900780c */ /* 0x040fe20003f25270 */
[----:B------:R-:W-:Y:S01]  /*5af0*/  @!PT LDS RZ, [RZ] ;  /* 0x00000000fffff984 */ /* 0x000fe20000000800 */
[----:B------:R-:W-:Y:S01]  /*5b00*/  @!PT LDS RZ, [RZ] ;  /* 0x00000000fffff984 */ /* 0x000fe20000000800 */
[----:B------:R-:W-:Y:S01]  /*5b10*/  @!PT LDS RZ, [RZ] ;  /* 0x00000000fffff984 */ /* 0x000fe20000000800 */
[----:B------:R-:W-:Y:S01]  /*5b20*/  @!PT LDS RZ, [RZ] ;  /* 0x00000000fffff984 */ /* 0x000fe20000000800 */
[----:B------:R5:W-:Y:S06]  /*5b30*/  MEMBAR.ALL.CTA ;  /* 0x0000000000007992 */ /* 0x000bec0000008000 */
[----:B-----5:R-:W5:Y:S01]  /*5b40*/  FENCE.VIEW.ASYNC.S ;  /* 0x00000000000073c6 */ /* 0x020f620000000000 */
[----:B------:R-:W-:Y:S01]  /*5b50*/  SEL R105, R105, RZ, P1 ;  /* 0x000000ff69697207 */ /* 0x000fe20000800000 */
[----:B-----5:R5:W-:Y:S02]  /*5b60*/  SYNCS.ARRIVE.TRANS64.RED.A1T0 RZ, [R0+URZ], RZ ;  /* 0x000000ff00ff79a7 */ /* 0x020be400081004ff */
[----:B-----5:R-:W-:Y:S04]  /*5b70*/  SEL R0, RZ, 0x1, P1 ;  /* 0x00000001ff007807 */ /* 0x020fe80000800000 */
[----:B-1-3--:R-:W-:Y:S02]  /*5b80*/  LOP3.LUT R104, R104, R0, RZ, 0x3c, !PT ;  /* 0x0000000068687212 */ /* 0x00afe400078e3cff */
.L_x_92:
[----:B------:R-:W-:Y:S05]  /*5b90*/  BSYNC B1 ;  /* 0x0000000000017941 */ /* 0x000fea0003800000 */
.L_x_91:
[----:B------:R-:W-:Y:S04]  /*5ba0*/  SHF.R.U32.HI R0, RZ, 0x15, R48 ;  /* 0x00000015ff007819 */ /* 0x000fe80000011630 */
[----:B------:R-:W-:Y:S01]  /*5bb0*/  LOP3.LUT P1, RZ, R0, 0x3, R101, 0x48, !PT ;  /* 0x0000000300ff7812 */ /* 0x000fe20007824865 */
[----:B------:R-:W-:Y:S01]  /*5bc0*/  @!UPT UIADD3 URZ, UPT, UPT, URZ, URZ, URZ ;  /* 0x000000fffffff290 */ /* 0x000fe2000fffe0ff */
[----:B--2---:R-:W-:Y:S11]  /*5bd0*/  @P0 BRA `(.L_x_96) ;  /* 0x0000000000080947 */ /* 0x004ff60003800000 */
[----:B------:R-:W1:Y:S02]  /*5be0*/  SYNCS.PHASECHK.TRANS64.TRYWAIT P0, [R113+URZ+0xc0], R3 ;  /* 0x0000c003710075a7 */ /* 0x000e6400080011ff */
[----:B-1----:R-:W-:Y:S05]  /*5bf0*/  @!P0 BRA `(.L_x_97) ;  /* 0x0000003c00d48947 */ /* 0x002fea0003800000 */
.L_x_96:
[----:B------:R-:W-:Y:S05]  /*5c00*/  @!P1 BRA `(.L_x_98) ;  /* 0x0000000000409947 */ /* 0x000fea0003800000 */
[----:B------:R-:W2:Y:S01]  /*5c10*/  LDCU.64 UR8, c[0x4][0x78] ;  /* 0x01000f00ff0877ac */ /* 0x000ea20008000a00 */
[----:B-1----:R-:W-:Y:S01]  /*5c20*/  MOV R3, 0x0 ;  /* 0x0000000000037802 */ /* 0x002fe20000000f00 */
[----:B------:R-:W-:Y:S02]  /*5c30*/  HFMA2 R12, -RZ, RZ, 0, 5.9604644775390625e-08 ;  /* 0x00000001ff0c7431 */ /* 0x000fe400000001ff */
[----:B------:R-:W-:Y:S02]  /*5c40*/  IMAD.MOV.U32 R8, RZ, RZ, 0x192 ;  /* 0x00000192ff087424 */ /* 0x000fe400078e00ff */
[----:B------:R-:W-:Y:S01]  /*5c50*/  IMAD.MOV.U32 R13, RZ, RZ, RZ ;  /* 0x000000ffff0d7224 */ /* 0x000fe200078e00ff */
[----:B------:R-:W1:Y:S01]  /*5c60*/  LDCU.64 UR6, c[0x4][0x80] ;  /* 0x01001000ff0677ac */ /* 0x000e620008000a00 */
[----:B------:R-:W3:Y:S01]  /*5c70*/  LDC.64 R2, c[0x4][R3] ;  /* 0x0100000003027b82 */ /* 0x000ee20000000a00 */
[----:B------:R-:W5:Y:S01]  /*5c80*/  LDCU.64 UR4, c[0x4][0x18] ;  /* 0x01000300ff0477ac */ /* 0x000f620008000a00 */
[----:B--2---:R-:W-:Y:S01]  /*5c90*/  MOV R5, UR9 ;  /* 0x0000000900057c02 */ /* 0x004fe20008000f00 */
[----:B------:R-:W-:Y:S01]  /*5ca0*/  IMAD.U32 R4, RZ, RZ, UR8 ;  /* 0x00000008ff047e24 */ /* 0x000fe2000f8e00ff */
[----:B-1----:R-:W-:Y:S01]  /*5cb0*/  MOV R7, UR7 ;  /* 0x0000000700077c02 */ /* 0x002fe20008000f00 */
[----:B------:R-:W-:Y:S01]  /*5cc0*/  IMAD.U32 R6, RZ, RZ, UR6 ;  /* 0x00000006ff067e24 */ /* 0x000fe2000f8e00ff */
[----:B-----5:R-:W-:Y:S01]  /*5cd0*/  MOV R11, UR5 ;  /* 0x00000005000b7c02 */ /* 0x020fe20008000f00 */
[----:B------:R-:W-:Y:S02]  /*5ce0*/  IMAD.U32 R10, RZ, RZ, UR4 ;  /* 0x00000004ff0a7e24 */ /* 0x000fe4000f8e00ff */
[----:B------:R-:W-:Y:S07]  /*5cf0*/  LEPC R20, `(.L_x_98) ;  /* 0x000000001014794e */ /* 0x000fee0000000000 */
[----:B---34-:R-:W-:Y:S05]  /*5d00*/  CALL.ABS.NOINC R2 ;  /* 0x0000000002007343 */ /* 0x018fea0003c00000 */
.L_x_98:
[----:B------:R-:W-:Y:S01]  /*5d10*/  F2FP.F16.E4M3.UNPACK_B R4, R81 ;  /* 0x00000051ff04723e */ /* 0x000fe200020006ff */
[----:B------:R-:W-:Y:S05]  /*5d20*/  WARPSYNC.ALL ;  /* 0x0000000000007948 */ /* 0x000fea0003800000 */
[----:B------:R-:W-:Y:S01]  /*5d30*/  R2UR UR4, R48 ;  /* 0x00000000300472ca */ /* 0x000fe200000e0000 */
[--C-:B------:R-:W-:Y:S01]  /*5d40*/  HADD2.F32 R53, -RZ, R4.reuse.H0_H0 ;  /* 0x20000004ff357230 */ /* 0x100fe20000004100 */
[-C--:B-1----:R-:W-:Y:S01]  /*5d50*/  F2FP.F16.E4M3.UNPACK_B R3, R80.reuse ;  /* 0x00000050ff03723e */ /* 0x082fe200020006ff */
[----:B------:R-:W-:Y:S01]  /*5d60*/  HADD2.F32 R54, -RZ, R4.H1_H1 ;  /* 0x30000004ff367230 */ /* 0x000fe20000004100 */
[----:B------:R-:W-:Y:S01]  /*5d70*/  F2FP.F16.E4M3.UNPACK_B R0, R80.H1 ;  /* 0x00000050ff00723e */ /* 0x000fe200030006ff */
[----:B------:R-:W-:Y:S01]  /*5d80*/  BSSY.RECONVERGENT B0, `(.L_x_99) ;  /* 0x0000099000007945 */ /* 0x000fe20003800200 */
[----:B------:R-:W-:Y:S01]  /*5d90*/  F2FP.F16.E4M3.UNPACK_B R64, R83.H1 ;  /* 0x00000053ff40723e */ /* 0x000fe200030006ff */
[--C-:B------:R-:W-:Y:S01]  /*5da0*/  HADD2.F32 R2, -RZ, R3.reuse.H0_H0 ;  /* 0x20000003ff027230 */ /* 0x100fe20000004100 */
[----:B----4-:R-:W-:Y:S01]  /*5db0*/  F2FP.F16.E4M3.UNPACK_B R74, R86 ;  /* 0x00000056ff4a723e */ /* 0x010fe200020006ff */
[----:B------:R-:W-:Y:S01]  /*5dc0*/  HADD2.F32 R50, -RZ, R3.H1_H1 ;  /* 0x30000003ff327230 */ /* 0x000fe20000004100 */
[----:B------:R-:W-:Y:S01]  /*5dd0*/  F2FP.F16.E4M3.UNPACK_B R3, R81.H1 ;  /* 0x00000051ff03723e */ /* 0x000fe200030006ff */
[--C-:B------:R-:W-:Y:S01]  /*5de0*/  HADD2.F32 R51, -RZ, R0.reuse.H0_H0 ;  /* 0x20000000ff337230 */ /* 0x100fe20000004100 */
[----:B------:R-:W-:Y:S01]  /*5df0*/  IADD3 R114, PT, PT, R100, UR49, RZ ;  /* 0x0000003164727c10 */ /* 0x000fe2000fffe0ff */
[----:B------:R-:W-:Y:S01]  /*5e00*/  HADD2.F32 R52, -RZ, R0.H1_H1 ;  /* 0x30000000ff347230 */ /* 0x000fe20000004100 */
[----:B------:R-:W-:Y:S01]  /*5e10*/  LDTM.16dp32bit_t0_t15.x32 R4, tmem[UR4] ;  /* 0x00000004000479ee */ /* 0x000fe20008a80000 */
[----:B------:R-:W1:Y:S01]  /*5e20*/  LDTM.16dp32bit_t16_t31.x32 R4, tmem[UR4+0x20] ;  /* 0x00002004000479ee */ /* 0x000e620008aa0000 */
[-C--:B------:R-:W-:Y:S01]  /*5e30*/  F2FP.F16.E4M3.UNPACK_B R0, R82.reuse ;  /* 0x00000052ff00723e */ /* 0x080fe200020006ff */
[--C-:B------:R-:W-:Y:S01]  /*5e40*/  HADD2.F32 R55, -RZ, R3.reuse.H0_H0 ;  /* 0x20000003ff377230 */ /* 0x100fe20000004100 */
[----:B------:R-:W-:Y:S01]  /*5e50*/  SHF.L.U32 R117, R102, 0x4, RZ ;  /* 0x0000000466757819 */ /* 0x000fe200000006ff */
[----:B------:R-:W-:Y:S01]  /*5e60*/  HADD2.F32 R56, -RZ, R3.H1_H1 ;  /* 0x30000003ff387230 */ /* 0x000fe20000004100 */
[----:B------:R-:W-:Y:S01]  /*5e70*/  F2FP.F16.E4M3.UNPACK_B R3, R82.H1 ;  /* 0x00000052ff03723e */ /* 0x000fe200030006ff */
[--C-:B------:R-:W-:Y:S01]  /*5e80*/  HADD2.F32 R57, -RZ, R0.reuse.H0_H0 ;  /* 0x20000000ff397230 */ /* 0x100fe20000004100 */
[----:B------:R-:W-:Y:S01]  /*5e90*/  IADD3 R114, PT, PT, R114, R117, RZ ;  /* 0x0000007572727210 */ /* 0x000fe20007ffe0ff */
[----:B------:R-:W-:Y:S01]  /*5ea0*/  HADD2.F32 R58, -RZ, R0.H1_H1 ;  /* 0x30000000ff3a7230 */ /* 0x000fe20000004100 */
[----:B------:R-:W-:Y:S01]  /*5eb0*/  F2FP.F16.E4M3.UNPACK_B R0, R83 ;  /* 0x00000053ff00723e */ /* 0x000fe200020006ff */
[--C-:B------:R-:W-:Y:S01]  /*5ec0*/  HADD2.F32 R59, -RZ, R3.reuse.H0_H0 ;  /* 0x20000003ff3b7230 */ /* 0x100fe20000004100 */
[----:B------:R-:W-:Y:S01]  /*5ed0*/  ISETP.NE.AND P0, PT, R110, RZ, PT ;  /* 0x000000ff6e00720c */ /* 0x000fe20003f05270 */
[----:B------:R-:W-:Y:S01]  /*5ee0*/  HADD2.F32 R60, -RZ, R3.H1_H1 ;  /* 0x30000003ff3c7230 */ /* 0x000fe20000004100 */
[-C--:B------:R-:W-:Y:S01]  /*5ef0*/  F2FP.F16.E4M3.UNPACK_B R3, R84.reuse ;  /* 0x00000054ff03723e */ /* 0x080fe200020006ff */
[--C-:B------:R-:W-:Y:S01]  /*5f00*/  HADD2.F32 R61, -RZ, R0.reuse.H0_H0 ;  /* 0x20000000ff3d7230 */ /* 0x100fe20000004100 */
[----:B------:R-:W-:Y:S01]  /*5f10*/  ISETP.NE.AND P6, PT, R118, RZ, PT ;  /* 0x000000ff7600720c */ /* 0x000fe20003fc5270 */
[----:B------:R-:W-:Y:S01]  /*5f20*/  HADD2.F32 R62, -RZ, R0.H1_H1 ;  /* 0x30000000ff3e7230 */ /* 0x000fe20000004100 */
[----:B------:R-:W-:Y:S01]  /*5f30*/  F2FP.F16.E4M3.UNPACK_B R0, R84.H1 ;  /* 0x00000054ff00723e */ /* 0x000fe200030006ff */
[--C-:B------:R-:W-:Y:S02]  /*5f40*/  HADD2.F32 R65, -RZ, R3.reuse.H0_H0 ;  /* 0x20000003ff417230 */ /* 0x100fe40000004100 */
[----:B------:R-:W-:Y:S01]  /*5f50*/  HADD2.F32 R66, -RZ, R3.H1_H1 ;  /* 0x30000003ff427230 */ /* 0x000fe20000004100 */
[-C--:B------:R-:W-:Y:S01]  /*5f60*/  F2FP.F16.E4M3.UNPACK_B R3, R85.reuse ;  /* 0x00000055ff03723e */ /* 0x080fe200020006ff */
[--C-:B------:R-:W-:Y:S02]  /*5f70*/  HADD2.F32 R67, -RZ, R0.reuse.H0_H0 ;  /* 0x20000000ff437230 */ /* 0x100fe40000004100 */
[----:B------:R-:W-:Y:S01]  /*5f80*/  HADD2.F32 R68, -RZ, R0.H1_H1 ;  /* 0x30000000ff447230 */ /* 0x000fe20000004100 */
[----:B------:R-:W-:Y:S01]  /*5f90*/  F2FP.F16.E4M3.UNPACK_B R0, R85.H1 ;  /* 0x00000055ff00723e */ /* 0x000fe200030006ff */
[--C-:B------:R-:W-:Y:S02]  /*5fa0*/  HADD2.F32 R69, -RZ, R3.reuse.H0_H0 ;  /* 0x20000003ff457230 */ /* 0x100fe40000004100 */
[C---:B-1----:R-:W-:Y:S01]  /*5fb0*/  FMUL R7, R47.reuse, R7 ;  /* 0x000000072f077220 */ /* 0x042fe20000400000 */
[----:B------:R-:W-:Y:S01]  /*5fc0*/  HADD2.F32 R70, -RZ, R3.H1_H1 ;  /* 0x30000003ff467230 */ /* 0x000fe20000004100 */
[----:B------:R-:W-:Y:S01]  /*5fd0*/  F2FP.F16.E4M3.UNPACK_B R3, R86.H1 ;  /* 0x00000056ff03723e */ /* 0x000fe200030006ff */
[--C-:B------:R-:W-:Y:S02]  /*5fe0*/  HADD2.F32 R71, -RZ, R0.reuse.H0_H0 ;  /* 0x20000000ff477230 */ /* 0x100fe40000004100 */
[----:B------:R-:W-:Y:S02]  /*5ff0*/  HADD2.F32 R72, -RZ, R0.H1_H1 ;  /* 0x30000000ff487230 */ /* 0x000fe40000004100 */
[----:B------:R-:W-:Y:S01]  /*6000*/  FMUL R0, R47, R4 ;  /* 0x000000042f007220 */ /* 0x000fe20000400000 */
[--C-:B------:R-:W-:Y:S01]  /*6010*/  HADD2.F32 R73, -RZ, R74.reuse.H0_H0 ;  /* 0x2000004aff497230 */ /* 0x100fe20000004100 */
[----:B------:R-:W-:Y:S01]  /*6020*/  F2FP.F16.E4M3.UNPACK_B R4, R87 ;  /* 0x00000057ff04723e */ /* 0x000fe200020006ff */
[----:B------:R-:W-:Y:S02]  /*6030*/  HADD2.F32 R74, -RZ, R74.H1_H1 ;  /* 0x3000004aff4a7230 */ /* 0x000fe40000004100 */
[----:B------:R-:W-:Y:S01]  /*6040*/  FFMA R0, R49, R2, R0 ;  /* 0x0000000231007223 */ /* 0x000fe20000000000 */
[----:B------:R-:W-:Y:S01]  /*6050*/  FMUL R2, R47, R5 ;  /* 0x000000052f027220 */ /* 0x000fe20000400000 */
[--C-:B------:R-:W-:Y:S01]  /*6060*/  HADD2.F32 R75, -RZ, R3.reuse.H0_H0 ;  /* 0x20000003ff4b7230 */ /* 0x100fe20000004100 */
[----:B------:R-:W-:Y:S01]  /*6070*/  F2FP.F16.E4M3.UNPACK_B R5, R87.H1 ;  /* 0x00000057ff05723e */ /* 0x000fe200030006ff */
[----:B------:R-:W-:Y:S02]  /*6080*/  HADD2.F32 R76, -RZ, R3.H1_H1 ;  /* 0x30000003ff4c7230 */ /* 0x000fe40000004100 */
[----:B------:R-:W-:Y:S01]  /*6090*/  FFMA R2, R49, R50, R2 ;  /* 0x0000003231027223 */ /* 0x000fe20000000002 */
[--C-:B------:R-:W-:Y:S02]  /*60a0*/  HADD2.F32 R50, -RZ, R4.reuse.H0_H0 ;  /* 0x20000004ff327230 */ /* 0x100fe40000004100 */
[C---:B------:R-:W-:Y:S01]  /*60b0*/  FMUL R3, R47.reuse, R6 ;  /* 0x000000062f037220 */ /* 0x040fe20000400000 */
[--C-:B------:R-:W-:Y:S02]  /*60c0*/  HADD2.F32 R77, -RZ, R5.reuse.H1_H1 ;  /* 0x30000005ff4d7230 */ /* 0x100fe40000004100 */
[C---:B------:R-:W-:Y:S01]  /*60d0*/  FMUL R6, R47.reuse, R11 ;  /* 0x0000000b2f067220 */ /* 0x040fe20000400000 */
[----:B------:R-:W-:Y:S01]  /*60e0*/  FMUL R11, R47, R16 ;  /* 0x000000102f0b7220 */ /* 0x000fe20000400000 */
[C---:B------:R-:W-:Y:S01]  /*60f0*/  FFMA R3, R49.reuse, R51, R3 ;  /* 0x0000003331037223 */ /* 0x040fe20000000003 */
[----:B------:R-:W-:Y:S01]  /*6100*/  FFMA R7, R49, R52, R7 ;  /* 0x0000003431077223 */ /* 0x000fe20000000007 */
[----:B------:R-:W-:Y:S02]  /*6110*/  HADD2.F32 R51, -RZ, R4.H1_H1 ;  /* 0x30000004ff337230 */ /* 0x000fe40000004100 */
[C---:B------:R-:W-:Y:S01]  /*6120*/  FMUL R4, R47.reuse, R9 ;  /* 0x000000092f047220 */ /* 0x040fe20000400000 */
[----:B------:R-:W-:Y:S02]  /*6130*/  HADD2.F32 R52, -RZ, R5.H0_H0 ;  /* 0x20000005ff347230 */ /* 0x000fe40000004100 */
[----:B------:R-:W-:Y:S01]  /*6140*/  FMUL R16, R47, R21 ;  /* 0x000000152f107220 */ /* 0x000fe20000400000 */
[----:B------:R-:W-:Y:S01]  /*6150*/  F2FP.SATFINITE.E4M3.F32.PACK_AB_MERGE_C R78, R7, R3, RZ ;  /* 0x00000003074e723e */ /* 0x000fe200048070ff */
[C---:B------:R-:W-:Y:S01]  /*6160*/  FMUL R3, R47.reuse, R8 ;  /* 0x000000082f037220 */ /* 0x040fe20000400000 */
[C---:B------:R-:W-:Y:S01]  /*6170*/  FMUL R7, R47.reuse, R12 ;  /* 0x0000000c2f077220 */ /* 0x040fe20000400000 */
[C---:B------:R-:W-:Y:S01]  /*6180*/  FMUL R8, R47.reuse, R13 ;  /* 0x0000000d2f087220 */ /* 0x040fe20000400000 */
[----:B------:R-:W-:Y:S01]  /*6190*/  FMUL R12, R47, R17 ;  /* 0x000000112f0c7220 */ /* 0x000fe20000400000 */
[C---:B------:R-:W-:Y:S01]  /*61a0*/  FFMA R3, R49.reuse, R53, R3 ;  /* 0x0000003531037223 */ /* 0x040fe20000000003 */
[----:B------:R-:W-:Y:S01]  /*61b0*/  FFMA R4, R49, R54, R4 ;  /* 0x0000003631047223 */ /* 0x000fe20000000004 */
[C---:B------:R-:W-:Y:S01]  /*61c0*/  FMUL R5, R47.reuse, R10 ;  /* 0x0000000a2f057220 */ /* 0x040fe20000400000 */
[C---:B------:R-:W-:Y:S01]  /*61d0*/  FMUL R9, R47.reuse, R14 ;  /* 0x0000000e2f097220 */ /* 0x040fe20000400000 */
[C---:B------:R-:W-:Y:S01]  /*61e0*/  FMUL R10, R47.reuse, R15 ;  /* 0x0000000f2f0a7220 */ /* 0x040fe20000400000 */
[----:B------:R-:W-:Y:S01]  /*61f0*/  FMUL R15, R47, R20 ;  /* 0x000000142f0f7220 */ /* 0x000fe20000400000 */
[C---:B------:R-:W-:Y:S01]  /*6200*/  FFMA R5, R49.reuse, R55, R5 ;  /* 0x0000003731057223 */ /* 0x040fe20000000005 */
[C---:B------:R-:W-:Y:S01]  /*6210*/  FFMA R6, R49.reuse, R56, R6 ;  /* 0x0000003831067223 */ /* 0x040fe20000000006 */
[C---:B------:R-:W-:Y:S01]  /*6220*/  FFMA R7, R49.reuse, R57, R7 ;  /* 0x0000003931077223 */ /* 0x040fe20000000007 */
[C---:B------:R-:W-:Y:S01]  /*6230*/  FFMA R8, R49.reuse, R58, R8 ;  /* 0x0000003a31087223 */ /* 0x040fe20000000008 */
[--C-:B------:R-:W-:Y:S02]  /*6240*/  HADD2.F32 R63, -RZ, R64.reuse.H0_H0 ;  /* 0x20000040ff3f7230 */ /* 0x100fe40000004100 */
[C---:B------:R-:W-:Y:S01]  /*6250*/  FFMA R9, R49.reuse, R59, R9 ;  /* 0x0000003b31097223 */ /* 0x040fe20000000009 */
[----:B------:R-:W-:Y:S01]  /*6260*/  F2FP.SATFINITE.E4M3.F32.PACK_AB_MERGE_C R5, R6, R5, RZ ;  /* 0x000000050605723e */ /* 0x000fe200048070ff */
[C---:B------:R-:W-:Y:S01]  /*6270*/  FFMA R10, R49.reuse, R60, R10 ;  /* 0x0000003c310a7223 */ /* 0x040fe2000000000a */
[C---:B------:R-:W-:Y:S01]  /*6280*/  FFMA R11, R49.reuse, R61, R11 ;  /* 0x0000003d310b7223 */ /* 0x040fe2000000000b */
[----:B------:R-:W-:Y:S01]  /*6290*/  FFMA R12, R49, R62, R12 ;  /* 0x0000003e310c7223 */ /* 0x000fe2000000000c */
[C---:B------:R-:W-:Y:S01]  /*62a0*/  FMUL R20, R47.reuse, R25 ;  /* 0x000000192f147220 */ /* 0x040fe20000400000 */
[C---:B------:R-:W-:Y:S01]  /*62b0*/  FMUL R25, R47.reuse, R30 ;  /* 0x0000001e2f197220 */ /* 0x040fe20000400000 */
[C---:B------:R-:W-:Y:S01]  /*62c0*/  FMUL R30, R47.reuse, R35 ;  /* 0x000000232f1e7220 */ /* 0x040fe20000400000 */
[----:B------:R-:W-:Y:S01]  /*62d0*/  F2FP.SATFINITE.E4M3.F32.PACK_AB_MERGE_C R9, R10, R9, RZ ;  /* 0x000000090a09723e */ /* 0x000fe200048070ff */
[----:B------:R-:W-:Y:S02]  /*62e0*/  HADD2.F32 R64, -RZ, R64.H1_H1 ;  /* 0x30000040ff407230 */ /* 0x000fe40000004100 */
[C---:B------:R-:W-:Y:S01]  /*62f0*/  FMUL R13, R47.reuse, R18 ;  /* 0x000000122f0d7220 */ /* 0x040fe20000400000 */
[C---:B------:R-:W-:Y:S01]  /*6300*/  FMUL R14, R47.reuse, R19 ;  /* 0x000000132f0e7220 */ /* 0x040fe20000400000 */
[C---:B------:R-:W-:Y:S01]  /*6310*/  FMUL R17, R47.reuse, R22 ;  /* 0x000000162f117220 */ /* 0x040fe20000400000 */
[----:B------:R-:W-:Y:S01]  /*6320*/  FMUL R18, R47, R23 ;  /* 0x000000172f127220 */ /* 0x000fe20000400000 */
[C---:B------:R-:W-:Y:S01]  /*6330*/  FFMA R13, R49.reuse, R63, R13 ;  /* 0x0000003f310d7223 */ /* 0x040fe2000000000d */
[C---:B------:R-:W-:Y:S01]  /*6340*/  FFMA R14, R49.reuse, R64, R14 ;  /* 0x00000040310e7223 */ /* 0x040fe2000000000e */
[----:B------:R-:W-:Y:S01]  /*6350*/  FFMA R15, R49, R65, R15 ;  /* 0x00000041310f7223 */ /* 0x000fe2000000000f */
[----:B------:R-:W-:Y:S01]  /*6360*/  FMUL R19, R47, R24 ;  /* 0x000000182f137220 */ /* 0x000fe20000400000 */
[C---:B------:R-:W-:Y:S01]  /*6370*/  FFMA R16, R49.reuse, R66, R16 ;  /* 0x0000004231107223 */ /* 0x040fe20000000010 */
[----:B------:R-:W-:Y:S01]  /*6380*/  FFMA R17, R49, R67, R17 ;  /* 0x0000004331117223 */ /* 0x000fe20000000011 */
[----:B------:R-:W-:Y:S01]  /*6390*/  F2FP.SATFINITE.E4M3.F32.PACK_AB_MERGE_C R13, R14, R13, RZ ;  /* 0x0000000d0e0d723e */ /* 0x000fe200048070ff */
[C---:B------:R-:W-:Y:S01]  /*63a0*/  FMUL R21, R47.reuse, R26 ;  /* 0x0000001a2f157220 */ /* 0x040fe20000400000 */
[----:B------:R-:W-:Y:S01]  /*63b0*/  FMUL R22, R47, R27 ;  /* 0x0000001b2f167220 */ /* 0x000fe20000400000 */
[C---:B------:R-:W-:Y:S01]  /*63c0*/  FFMA R18, R49.reuse, R68, R18 ;  /* 0x0000004431127223 */ /* 0x040fe20000000012 */
[----:B------:R-:W-:Y:S01]  /*63d0*/  FFMA R19, R49, R69, R19 ;  /* 0x0000004531137223 */ /* 0x000fe20000000013 */
[----:B------:R-:W-:Y:S01]  /*63e0*/  FMUL R23, R47, R28 ;  /* 0x0000001c2f177220 */ /* 0x000fe20000400000 */
[----:B------:R-:W-:Y:S01]  /*63f0*/  FFMA R20, R49, R70, R20 ;  /* 0x0000004631147223 */ /* 0x000fe20000000014 */
[----:B------:R-:W-:Y:S01]  /*6400*/  FMUL R24, R47, R29 ;  /* 0x0000001d2f187220 */ /* 0x000fe20000400000 */
[C---:B------:R-:W-:Y:S01]  /*6410*/  FFMA R21, R49.reuse, R71, R21 ;  /* 0x0000004731157223 */ /* 0x040fe20000000015 */
[----:B------:R-:W-:Y:S01]  /*6420*/  FFMA R22, R49, R72, R22 ;  /* 0x0000004831167223 */ /* 0x000fe20000000016 */
[C---:B------:R-:W-:Y:S01]  /*6430*/  FMUL R26, R47.reuse, R31 ;  /* 0x0000001f2f1a7220 */ /* 0x040fe20000400000 */
[----:B------:R-:W-:Y:S01]  /*6440*/  FMUL R27, R47, R32 ;  /* 0x000000202f1b7220 */ /* 0x000fe20000400000 */
[----:B------:R-:W-:Y:S01]  /*6450*/  FFMA R23, R49, R73, R23 ;  /* 0x0000004931177223 */ /* 0x000fe20000000017 */
[----:B------:R-:W-:Y:S01]  /*6460*/  FMUL R28, R47, R33 ;  /* 0x000000212f1c7220 */ /* 0x000fe20000400000 */
[----:B------:R-:W-:Y:S01]  /*6470*/  FFMA R24, R49, R74, R24 ;  /* 0x0000004a31187223 */ /* 0x000fe20000000018 */
[----:B------:R-:W-:Y:S01]  /*6480*/  FMUL R29, R47, R34 ;  /* 0x000000222f1d7220 */ /* 0x000fe20000400000 */
[C---:B------:R-:W-:Y:S01]  /*6490*/  FFMA R25, R49.reuse, R75, R25 ;  /* 0x0000004b31197223 */ /* 0x040fe20000000019 */
[C---:B------:R-:W-:Y:S01]  /*64a0*/  FFMA R26, R49.reuse, R76, R26 ;  /* 0x0000004c311a7223 */ /* 0x040fe2000000001a */
[C---:B------:R-:W-:Y:S01]  /*64b0*/  FFMA R27, R49.reuse, R50, R27 ;  /* 0x00000032311b7223 */ /* 0x040fe2000000001b */
[C---:B------:R-:W-:Y:S01]  /*64c0*/  FFMA R28, R49.reuse, R51, R28 ;  /* 0x00000033311c7223 */ /* 0x040fe2000000001c */
[----:B------:R-:W-:Y:S01]  /*64d0*/  F2FP.SATFINITE.E4M3.F32.PACK_AB_MERGE_C R17, R18, R17, RZ ;  /* 0x000000111211723e */ /* 0x000fe200048070ff */
[C---:B------:R-:W-:Y:S01]  /*64e0*/  FFMA R29, R49.reuse, R52, R29 ;  /* 0x00000034311d7223 */ /* 0x040fe2000000001d */
[----:B------:R-:W-:Y:S01]  /*64f0*/  F2FP.SATFINITE.E4M3.F32.PACK_AB_MERGE_C R21, R22, R21, RZ ;  /* 0x000000151615723e */ /* 0x000fe200048070ff */
[----:B------:R-:W-:Y:S01]  /*6500*/  FFMA R30, R49, R77, R30 ;  /* 0x0000004d311e7223 */ /* 0x000fe2000000001e */
[----:B------:R-:W-:Y:S02]  /*6510*/  F2FP.SATFINITE.E4M3.F32.PACK_AB_MERGE_C R32, R2, R0, R78 ;  /* 0x000000000220723e */ /* 0x000fe4000480704e */
[----:B------:R-:W-:Y:S02]  /*6520*/  F2FP.SATFINITE.E4M3.F32.PACK_AB_MERGE_C R33, R4, R3, R5 ;  /* 0x000000030421723e */ /* 0x000fe40004807005 */
[----:B------:R-:W-:Y:S02]  /*6530*/  F2FP.SATFINITE.E4M3.F32.PACK_AB_MERGE_C R34, R8, R7, R9 ;  /* 0x000000070822723e */ /* 0x000fe40004807009 */
[----:B------:R-:W-:Y:S02]  /*6540*/  F2FP.SATFINITE.E4M3.F32.PACK_AB_MERGE_C R35, R12, R11, R13 ;  /* 0x0000000b0c23723e */ /* 0x000fe4000480700d */
[----:B------:R-:W-:Y:S02]  /*6550*/  F2FP.SATFINITE.E4M3.F32.PACK_AB_MERGE_C R16, R16, R15, R17 ;  /* 0x0000000f1010723e */ /* 0x000fe40004807011 */
[----:B------:R-:W-:Y:S01]  /*6560*/  F2FP.SATFINITE.E4M3.F32.PACK_AB_MERGE_C R17, R20, R19, R21 ;  /* 0x000000131411723e */ /* 0x000fe20004807015 */
[----:B------:R1:W-:Y:S01]  /*6570*/  STS.128 [R100+UR49+0x4200], R32 ;  /* 0x0042002064007988 */ /* 0x0003e20008000c31 */
[----:B------:R-:W-:Y:S02]  /*6580*/  F2FP.SATFINITE.E4M3.F32.PACK_AB_MERGE_C R18, R26, R25, RZ ;  /* 0x000000191a12723e */ /* 0x000fe400048070ff */
[----:B------:R-:W-:Y:S02]  /*6590*/  F2FP.SATFINITE.E4M3.F32.PACK_AB_MERGE_C R19, R30, R29, RZ ;  /* 0x0000001d1e13723e */ /* 0x000fe400048070ff */
[----:B------:R-:W-:Y:S02]  /*65a0*/  F2FP.SATFINITE.E4M3.F32.PACK_AB_MERGE_C R18, R24, R23, R18 ;  /* 0x000000171812723e */ /* 0x000fe40004807012 */
[----:B------:R-:W-:Y:S02]  /*65b0*/  F2FP.SATFINITE.E4M3.F32.PACK_AB_MERGE_C R19, R28, R27, R19 ;  /* 0x0000001b1c13723e */ /* 0x000fe40004807013 */
[----:B------:R-:W-:Y:S02]  /*65c0*/  LEA R0, R105, UR49, 0x3 ;  /* 0x0000003169007c11 */ /* 0x000fe4000f8e18ff */
[----:B------:R-:W-:Y:S01]  /*65d0*/  @P6 SHF.L.U32 R2, R104, 0x1f, RZ ;  /* 0x0000001f68026819 */ /* 0x000fe200000006ff */
[----:B------:R1:W-:Y:S01]  /*65e0*/  STS.128 [R114+0x4210], R16 ;  /* 0x0042101072007388 */ /* 0x0003e20000000c00 */
[----:B------:R-:W-:Y:S01]  /*65f0*/  @!PT LDS RZ, [RZ] ;  /* 0x00000000fffff984 */ /* 0x000fe20000000800 */
[----:B------:R-:W-:Y:S01]  /*6600*/  @!PT LDS RZ, [RZ] ;  /* 0x00000000fffff984 */ /* 0x000fe20000000800 */
[----:B------:R-:W-:Y:S01]  /*6610*/  @!PT LDS RZ, [RZ] ;  /* 0x00000000fffff984 */ /* 0x000fe20000000800 */
[----:B------:R-:W-:Y:S01]  /*6620*/  @!PT LDS RZ, [RZ] ;  /* 0x00000000fffff984 */ /* 0x000fe20000000800 */
[----:B------:R2:W-:Y:S07]  /*6630*/  MEMBAR.ALL.CTA ;  /* 0x0000000000007992 */ /* 0x0005ee0000008000 */
[----:B--2---:R-:W2:Y:S02]  /*6640*/  FENCE.VIEW.ASYNC.S ;  /* 0x00000000000073c6 */ /* 0x004ea40000000000 */
[----:B--2---:R-:W-:Y:S06]  /*6650*/  BAR.SYNC.DEFER_BLOCKING 0x1, 0x80 ;  /* 0x0042000000007b1d */ /* 0x004fec0000010000 */
[----:B------:R-:W-:Y:S05]  /*6660*/  @P0 BRA `(.L_x_100) ;  /* 0x0000000000280947 */ /* 0x000fea0003800000 */
[----:B------:R-:W-:Y:S02]  /*6670*/  UIADD3 UR4, UPT, UPT, UR49, 0x4200, URZ ;  /* 0x0000420031047890 */ /* 0x000fe4000fffe0ff */
[----:B------:R-:W-:Y:S01]  /*6680*/  UIADD3 UR6, UP0, UPT, UR52, 0x680, URZ ;  /* 0x0000068034067890 */ /* 0x000fe2000ff1e0ff */
[----:B------:R-:W-:Y:S03]  /*6690*/  UMOV UR43, UR36 ;  /* 0x00000024002b7c82 */ /* 0x000fe60008000000 */
[----:B------:R-:W-:Y:S01]  /*66a0*/  MOV R109, UR4 ;  /* 0x00000004006d7c02 */ /* 0x000fe20008000f00 */
[----:B------:R-:W-:Y:S03]  /*66b0*/  UIADD3.X UR7, UPT, UPT, URZ, UR53, URZ, UP0, !UPT ;  /* 0x00000035ff077290 */ /* 0x000fe600087fe4ff */
[----:B------:R-:W-:Y:S11]  /*66c0*/  R2UR UR40, R109 ;  /* 0x000000006d2872ca */ /* 0x000ff600000e0000 */
[----:B------:R-:W-:Y:S02]  /*66d0*/  @!UPT UIADD3 URZ, UPT, UPT, URZ, URZ, URZ ;  /* 0x000000fffffff290 */ /* 0x000fe4000fffe0ff */
[----:B------:R2:W-:Y:S01]  /*66e0*/  UTMASTG.3D [UR40], [UR6] ;  /* 0x00000028060073b5 */ /* 0x0005e20008010000 */
[----:B------:R0:W-:Y:S01]  /*66f0*/  UTMACMDFLUSH ;  /* 0x00000000000079b7 */ /* 0x0001e20000000000 */
[----:B--2---:R-:W-:Y:S04]  /*6700*/  DEPBAR.LE SB0, 0x1 ;  /* 0x000080400000791a */ /* 0x004fe80000000000 */
.L_x_100:
[----:B------:R-:W-:Y:S05]  /*6710*/  BSYNC.RECONVERGENT B0 ;  /* 0x0000000000007941 */ /* 0x000fea0003800200 */
.L_x_99:
[----:B------:R-:W-:Y:S06]  /*6720*/  BAR.SYNC.DEFER_BLOCKING 0x1, 0x80 ;  /* 0x0042000000007b1d */ /* 0x000fec0000010000 */
[----:B------:R-:W2:Y:S01]  /*6730*/  @P6 SYNCS.PHASECHK.TRANS64.TRYWAIT P0, [R0+URZ+0x50], R2 ;  /* 0x00005002000065a7 */ /* 0x000ea200080011ff */
[----:B------:R-:W-:Y:S01]  /*6740*/  BSSY B1, `(.L_x_101) ;  /* 0x0000021000017945 */ /* 0x000fe20003800000 */
[----:B--2---:R-:W-:Y:S03]  /*6750*/  @P6 SEL R115, RZ, 0x1, !P0 ;  /* 0x00000001ff736807 */ /* 0x004fe60004000000 */
[----:B------:R-:W-:Y:S05]  /*6760*/  @!P6 BRA `(.L_x_102) ;  /* 0x000000000078e947 */ /* 0x000fea0003800000 */
[----:B------:R-:W-:Y:S01]  /*6770*/  ISETP.NE.AND P1, PT, R116, RZ, PT ;  /* 0x000000ff7400720c */ /* 0x000fe20003f25270 */
[----:B------:R-:W-:Y:S01]  /*6780*/  BSSY B0, `(.L_x_103) ;  /* 0x0000009000007945 */ /* 0x000fe20003800000 */
[----:B------:R-:W-:Y:S11]  /*6790*/  ISETP.NE.AND P0, PT, R115, RZ, PT ;  /* 0x000000ff7300720c */ /* 0x000ff60003f05270 */
[----:B------:R-:W-:Y:S05]  /*67a0*/  @P1 IMAD R2, R105, 0x1000, R100 ;  /* 0x0000100069021824 */ /* 0x000fea00078e0264 */
[----:B------:R-:W-:Y:S05]  /*67b0*/  @P1 IADD3 R4, PT, PT, R2, UR49, RZ ;  /* 0x0000003102041c10 */ /* 0x000fea000fffe0ff */
[----:B------:R-:W-:Y:S01]  /*67c0*/  @P1 IMAD.IADD R4, R4, 0x1, R117 ;  /* 0x0000000104041824 */ /* 0x000fe200078e0275 */
[----:B------:R-:W-:Y:S06]  /*67d0*/  @P0 BRA `(.L_x_104) ;  /* 0x00000000000c0947 */ /* 0x000fec0003800000 */
[----:B------:R-:W-:Y:S04]  /*67e0*/  SHF.L.U32 R3, R104, 0x1f, RZ ;  /* 0x0000001f68037819 */ /* 0x000fe800000006ff */
[----:B------:R-:W2:Y:S02]  /*67f0*/  SYNCS.PHASECHK.TRANS64.TRYWAIT P0, [R0+URZ+0x50], R3 ;  /* 0x00005003000075a7 */ /* 0x000ea400080011ff */
[----:B--2---:R-:W-:Y:S05]  /*6800*/  @!P0 BRA `(.L_x_105) ;  /* 0x0000003000e48947 */ /* 0x004fea0003800000 */
.L_x_104:
[----:B------:R-:W-:Y:S05]  /*6810*/  BSYNC B0 ;  /* 0x0000000000007941 */ /* 0x000fea0003800000 */
.L_x_103:
[----:B------:R-:W-:Y:S01]  /*6820*/  ISETP.NE.AND P0, PT, R116, RZ, PT ;  /* 0x000000ff7400720c */ /* 0x000fe20003f05270 */
[----:B------:R-:W-:Y:S11]  /*6830*/  VIADD R105, R105, 0x1 ;  /* 0x0000000169697836 */ /* 0x000ff60000000000 */
[----:B------:R-:W-:Y:S01]  /*6840*/  @!UPT UIADD3 URZ, UPT, UPT, URZ, URZ, URZ ;  /* 0x000000fffffff290 */ /* 0x000fe2000fffe0ff */
[----:B------:R3:W4:Y:S04]  /*6850*/  @P0 LDS.128 R80, [R2+UR49+0x200] ;  /* 0x0002003102500984 */ /* 0x0007280008000c00 */
[----:B------:R1:W1:Y:S01]  /*6860*/  @P0 LDS.128 R84, [R4+0x210] ;  /* 0x0002100004540984 */ /* 0x0002620000000c00 */
        /* <DEDUP_REMOVED lines=8> */
[----:B---3--:R-:W-:Y:S02]  /*68f0*/  VIADD R2, R0, 0x70 ;  /* 0x0000007000027836 */ /* 0x008fe40000000000 */
[----:B--2---:R-:W-:Y:S05]  /*6900*/  IMAD.U32 R0, RZ, RZ, UR37 ;  /* 0x00000025ff007e24 */ /* 0x004fea000f8e00ff */
[----:B------:R-:W-:Y:S04]  /*6910*/  PRMT R0, R0, 0x654, R2 ;  /* 0x0000065400007816 */ /* 0x000fe80000000002 */
[----:B-----5:R2:W-:Y:S02]  /*6920*/  SYNCS.ARRIVE.TRANS64.RED.A1T0 RZ, [R0+URZ], RZ ;  /* 0x000000ff00ff79a7 */ /* 0x0205e400081004ff */
[----:B--2---:R-:W-:Y:S04]  /*6930*/  SEL R0, RZ, 0x1, P0 ;  /* 0x00000001ff007807 */ /* 0x004fe80000000000 */
[----:B-1--4-:R-:W-:Y:S02]  /*6940*/  LOP3.LUT R104, R104, R0, RZ, 0x3c, !PT ;  /* 0x0000000068687212 */ /* 0x012fe400078e3cff */
.L_x_102:
[----:B------:R-:W-:Y:S05]  /*6950*/  BSYNC B1 ;  /* 0x0000000000017941 */ /* 0x000fea0003800000 */
.L_x_101:
[----:B------:R-:W-:Y:S05]  /*6960*/  VIADD R0, R48, 0x40 ;  /* 0x0000004030007836 */ /* 0x000fea0000000000 */
[----:B------:R-:W-:Y:S04]  /*6970*/  SHF.R.U32.HI R0, RZ, 0x15, R0 ;  /* 0x00000015ff007819 */ /* 0x000fe80000011600 */
[----:B------:R-:W-:Y:S11]  /*6980*/  LOP3.LUT P0, RZ, R0, 0x3, R101, 0x48, !PT ;  /* 0x0000000300ff7812 */ /* 0x000ff60007804865 */
[----:B------:R-:W-:Y:S02]  /*6990*/  @!UPT UIADD3 URZ, UPT, UPT, URZ, URZ, URZ ;  /* 0x000000fffffff290 */ /* 0x000fe4000fffe0ff */
[----:B------:R-:W-:Y:S05]  /*69a0*/  @!P0 BRA `(.L_x_106) ;  /* 0x0000000000408947 */ /* 0x000fea0003800000 */
[----:B------:R-:W2:Y:S01]  /*69b0*/  LDCU.64 UR8, c[0x4][0x78] ;  /* 0x01000f00ff0877ac */ /* 0x000ea20008000a00 */
[----:B------:R-:W-:Y:S01]  /*69c0*/  MOV R3, 0x0 ;  /* 0x0000000000037802 */ /* 0x000fe20000000f00 */
[----:B------:R-:W-:Y:S02]  /*69d0*/  HFMA2 R12, -RZ, RZ, 0, 5.9604644775390625e-08 ;  /* 0x00000001ff0c7431 */ /* 0x000fe400000001ff */
[----:B------:R-:W-:Y:S02]  /*69e0*/  IMAD.MOV.U32 R8, RZ, RZ, 0x192 ;  /* 0x00000192ff087424 */ /* 0x000fe400078e00ff */
[----:B------:R-:W-:Y:S01]  /*69f0*/  IMAD.MOV.U32 R13, RZ, RZ, RZ ;  /* 0x000000ffff0d7224 */ /* 0x000fe200078e00ff */
[----:B------:R-:W3:Y:S01]  /*6a00*/  LDCU.64 UR6, c[0x4][0x80] ;  /* 0x01001000ff0677ac */ /* 0x000ee20008000a00 */
[----:B------:R-:W4:Y:S01]  /*6a10*/  LDC.64 R2, c[0x4][R3] ;  /* 0x0100000003027b82 */ /* 0x000f220000000a00 */
[----:B------:R-:W5:Y:S01]  /*6a20*/  LDCU.64 UR4, c[0x4][0x18] ;  /* 0x01000300ff0477ac */ /* 0x000f620008000a00 */
[----:B--2---:R-:W-:Y:S01]  /*6a30*/  MOV R5, UR9 ;  /* 0x0000000900057c02 */ /* 0x004fe20008000f00 */
[----:B------:R-:W-:Y:S01]  /*6a40*/  IMAD.U32 R4, RZ, RZ, UR8 ;  /* 0x00000008ff047e24 */ /* 0x000fe2000f8e00ff */
[----:B---3--:R-:W-:Y:S01]  /*6a50*/  MOV R7, UR7 ;  /* 0x0000000700077c02 */ /* 0x008fe20008000f00 */
[----:B------:R-:W-:Y:S01]  /*6a60*/  IMAD.U32 R6, RZ, RZ, UR6 ;  /* 0x00000006ff067e24 */ /* 0x000fe2000f8e00ff */
[----:B-----5:R-:W-:Y:S01]  /*6a70*/  MOV R11, UR5 ;  /* 0x00000005000b7c02 */ /* 0x020fe20008000f00 */
[----:B------:R-:W-:Y:S02]  /*6a80*/  IMAD.U32 R10, RZ, RZ, UR4 ;  /* 0x00000004ff0a7e24 */ /* 0x000fe4000f8e00ff */
[----:B------:R-:W-:Y:S07]  /*6a90*/  LEPC R20, `(.L_x_106) ;  /* 0x000000001014794e */ /* 0x000fee0000000000 */
[----:B-1--4-:R-:W-:Y:S05]  /*6aa0*/  CALL.ABS.NOINC R2 ;  /* 0x0000000002007343 */ /* 0x012fea0003c00000 */
.L_x_106:
[-C--:B------:R-:W-:Y:S01]  /*6ab0*/  F2FP.F16.E4M3.UNPACK_B R0, R81.reuse ;  /* 0x00000051ff00723e */ /* 0x080fe200020006ff */
[----:B------:R-:W-:Y:S05]  /*6ac0*/  WARPSYNC.ALL ;  /* 0x0000000000007948 */ /* 0x000fea0003800000 */
[----:B------:R-:W-:Y:S01]  /*6ad0*/  R2UR UR4, R48 ;  /* 0x00000000300472ca */ /* 0x000fe200000e0000 */
[--C-:B------:R-:W-:Y:S01]  /*6ae0*/  HADD2.F32 R54, -RZ, R0.reuse.H0_H0 ;  /* 0x20000000ff367230 */ /* 0x100fe20000004100 */
[-C--:B------:R-:W-:Y:S01]  /*6af0*/  F2FP.F16.E4M3.UNPACK_B R2, R80.reuse.H1 ;  /* 0x00000050ff02723e */ /* 0x080fe200030006ff */
[----:B------:R-:W-:Y:S01]  /*6b00*/  HADD2.F32 R55, -RZ, R0.H1_H1 ;  /* 0x30000000ff377230 */ /* 0x000fe20000004100 */
[----:B------:R-:W-:Y:S01]  /*6b10*/  F2FP.F16.E4M3.UNPACK_B R0, R81.H1 ;  /* 0x00000051ff00723e */ /* 0x000fe200030006ff */
[----:B------:R-:W-:Y:S01]  /*6b20*/  BSSY.RECONVERGENT B0, `(.L_x_107) ;  /* 0x0000095000007945 */ /* 0x000fe20003800200 */
[----:B------:R-:W-:Y:S01]  /*6b30*/  F2FP.F16.E4M3.UNPACK_B R3, R80 ;  /* 0x00000050ff03723e */ /* 0x000fe200020006ff */
[----:B------:R-:W-:Y:S01]  /*6b40*/  HADD2.F32 R52, -RZ, R2.H0_H0 ;  /* 0x20000002ff347230 */ /* 0x000fe20000004100 */
[----:B------:R-:W-:Y:S01]  /*6b50*/  ISETP.NE.AND P0, PT, R110, RZ, PT ;  /* 0x000000ff6e00720c */ /* 0x000fe20003f05270 */
[--C-:B------:R-:W-:Y:S01]  /*6b60*/  HADD2.F32 R56, -RZ, R0.reuse.H0_H0 ;  /* 0x20000000ff387230 */ /* 0x100fe20000004100 */
[----:B------:R-:W-:Y:S01]  /*6b70*/  ISETP.NE.AND P6, PT, R118, RZ, PT ;  /* 0x000000ff7600720c */ /* 0x000fe20003fc5270 */
[----:B------:R-:W-:Y:S01]  /*6b80*/  HADD2.F32 R57, -RZ, R0.H1_H1 ;  /* 0x30000000ff397230 */ /* 0x000fe20000004100 */
[-C--:B------:R-:W-:Y:S01]  /*6b90*/  F2FP.F16.E4M3.UNPACK_B R0, R83.reuse ;  /* 0x00000053ff00723e */ /* 0x080fe200020006ff */
[----:B-1----:R-:W-:Y:S01]  /*6ba0*/  LDTM.16dp32bit_t0_t15.x32 R4, tmem[UR4+0x40] ;  /* 0x00004004000479ee */ /* 0x002fe20008a80000 */
[----:B------:R-:W1:Y:S01]  /*6bb0*/  LDTM.16dp32bit_t16_t31.x32 R4, tmem[UR4+0x60] ;  /* 0x00006004000479ee */ /* 0x000e620008aa0000 */
[----:B------:R-:W-:Y:S01]  /*6bc0*/  HADD2.F32 R53, -RZ, R2.H1_H1 ;  /* 0x30000002ff357230 */ /* 0x000fe20000004100 */
[----:B------:R-:W-:Y:S01]  /*6bd0*/  F2FP.F16.E4M3.UNPACK_B R2, R82.H1 ;  /* 0x00000052ff02723e */ /* 0x000fe200030006ff */
[--C-:B------:R-:W-:Y:S02]  /*6be0*/  HADD2.F32 R50, -RZ, R3.reuse.H0_H0 ;  /* 0x20000003ff327230 */ /* 0x100fe40000004100 */
[--C-:B------:R-:W-:Y:S02]  /*6bf0*/  HADD2.F32 R62, -RZ, R0.reuse.H0_H0 ;  /* 0x20000000ff3e7230 */ /* 0x100fe40000004100 */
[----:B------:R-:W-:Y:S01]  /*6c00*/  HADD2.F32 R63, -RZ, R0.H1_H1 ;  /* 0x30000000ff3f7230 */ /* 0x000fe20000004100 */
[----:B------:R-:W-:Y:S01]  /*6c10*/  F2FP.F16.E4M3.UNPACK_B R0, R84.H1 ;  /* 0x00000054ff00723e */ /* 0x000fe200030006ff */
[--C-:B------:R-:W-:Y:S02]  /*6c20*/  HADD2.F32 R60, -RZ, R2.reuse.H0_H0 ;  /* 0x20000002ff3c7230 */ /* 0x100fe40000004100 */
[----:B------:R-:W-:Y:S01]  /*6c30*/  HADD2.F32 R61, -RZ, R2.H1_H1 ;  /* 0x30000002ff3d7230 */ /* 0x000fe20000004100 */
[----:B------:R-:W-:Y:S01]  /*6c40*/  F2FP.F16.E4M3.UNPACK_B R2, R83.H1 ;  /* 0x00000053ff02723e */ /* 0x000fe200030006ff */
[----:B------:R-:W-:Y:S01]  /*6c50*/  HADD2.F32 R51, -RZ, R3.H1_H1 ;  /* 0x30000003ff337230 */ /* 0x000fe20000004100 */
[----:B------:R-:W-:Y:S01]  /*6c60*/  F2FP.F16.E4M3.UNPACK_B R3, R82 ;  /* 0x00000052ff03723e */ /* 0x000fe200020006ff */
[--C-:B------:R-:W-:Y:S02]  /*6c70*/  HADD2.F32 R68, -RZ, R0.reuse.H0_H0 ;  /* 0x20000000ff447230 */ /* 0x100fe40000004100 */
[----:B------:R-:W-:Y:S01]  /*6c80*/  HADD2.F32 R69, -RZ, R0.H1_H1 ;  /* 0x30000000ff457230 */ /* 0x000fe20000004100 */
[-C--:B------:R-:W-:Y:S01]  /*6c90*/  F2FP.F16.E4M3.UNPACK_B R0, R85.reuse.H1 ;  /* 0x00000055ff00723e */ /* 0x080fe200030006ff */
[--C-:B------:R-:W-:Y:S02]  /*6ca0*/  HADD2.F32 R64, -RZ, R2.reuse.H0_H0 ;  /* 0x20000002ff407230 */ /* 0x100fe40000004100 */
[----:B------:R-:W-:Y:S01]  /*6cb0*/  HADD2.F32 R65, -RZ, R2.H1_H1 ;  /* 0x30000002ff417230 */ /* 0x000fe20000004100 */
[----:B------:R-:W-:Y:S01]  /*6cc0*/  F2FP.F16.E4M3.UNPACK_B R2, R85 ;  /* 0x00000055ff02723e */ /* 0x000fe200020006ff */
[--C-:B------:R-:W-:Y:S02]  /*6cd0*/  HADD2.F32 R58, -RZ, R3.reuse.H0_H0 ;  /* 0x20000003ff3a7230 */ /* 0x100fe40000004100 */
[C---:B-1----:R-:W-:Y:S01]  /*6ce0*/  FMUL R7, R47.reuse, R7 ;  /* 0x000000072f077220 */ /* 0x042fe20000400000 */
[----:B------:R-:W-:Y:S01]  /*6cf0*/  HADD2.F32 R59, -RZ, R3.H1_H1 ;  /* 0x30000003ff3b7230 */ /* 0x000fe20000004100 */
[----:B------:R-:W-:Y:S01]  /*6d00*/  F2FP.F16.E4M3.UNPACK_B R3, R84 ;  /* 0x00000054ff03723e */ /* 0x000fe200020006ff */
[--C-:B------:R-:W-:Y:S02]  /*6d10*/  HADD2.F32 R72, -RZ, R0.reuse.H0_H0 ;  /* 0x20000000ff487230 */ /* 0x100fe40000004100 */
[C---:B------:R-:W-:Y:S01]  /*6d20*/  FMUL R11, R47.reuse, R11 ;  /* 0x0000000b2f0b7220 */ /* 0x040fe20000400000 */
[----:B------:R-:W-:Y:S01]  /*6d30*/  HADD2.F32 R73, -RZ, R0.H1_H1 ;  /* 0x30000000ff497230 */ /* 0x000fe20000004100 */
[----:B------:R-:W-:Y:S01]  /*6d40*/  F2FP.F16.E4M3.UNPACK_B R0, R87 ;  /* 0x00000057ff00723e */ /* 0x000fe200020006ff */
[--C-:B------:R-:W-:Y:S02]  /*6d50*/  HADD2.F32 R70, -RZ, R2.reuse.H0_H0 ;  /* 0x20000002ff467230 */ /* 0x100fe40000004100 */
[C---:B------:R-:W-:Y:S01]  /*6d60*/  FMUL R15, R47.reuse, R15 ;  /* 0x0000000f2f0f7220 */ /* 0x040fe20000400000 */
[----:B------:R-:W-:Y:S01]  /*6d70*/  HADD2.F32 R71, -RZ, R2.H1_H1 ;  /* 0x30000002ff477230 */ /* 0x000fe20000004100 */
[-C--:B------:R-:W-:Y:S01]  /*6d80*/  F2FP.F16.E4M3.UNPACK_B R2, R86.reuse.H1 ;  /* 0x00000056ff02723e */ /* 0x080fe200030006ff */
[--C-:B------:R-:W-:Y:S02]  /*6d90*/  HADD2.F32 R66, -RZ, R3.reuse.H0_H0 ;  /* 0x20000003ff427230 */ /* 0x100fe40000004100 */
[----:B------:R-:W-:Y:S01]  /*6da0*/  HADD2.F32 R67, -RZ, R3.H1_H1 ;  /* 0x30000003ff437230 */ /* 0x000fe20000004100 */
[----:B------:R-:W-:Y:S01]  /*6db0*/  F2FP.F16.E4M3.UNPACK_B R3, R86 ;  /* 0x00000056ff03723e */ /* 0x000fe200020006ff */
[--C-:B------:R-:W-:Y:S02]  /*6dc0*/  HADD2.F32 R78, -RZ, R0.reuse.H0_H0 ;  /* 0x20000000ff4e7230 */ /* 0x100fe40000004100 */
[----:B------:R-:W-:Y:S02]  /*6dd0*/  HADD2.F32 R79, -RZ, R0.H1_H1 ;  /* 0x30000000ff4f7230 */ /* 0x000fe40000004100 */
[C---:B------:R-:W-:Y:S01]  /*6de0*/  FMUL R0, R47.reuse, R4 ;  /* 0x000000042f007220 */ /* 0x040fe20000400000 */
[--C-:B------:R-:W-:Y:S02]  /*6df0*/  HADD2.F32 R76, -RZ, R2.reuse.H0_H0 ;  /* 0x20000002ff4c7230 */ /* 0x100fe40000004100 */
[----:B------:R-:W-:Y:S01]  /*6e00*/  FMUL R4, R47, R8 ;  /* 0x000000082f047220 */ /* 0x000fe20000400000 */
[----:B------:R-:W-:Y:S02]  /*6e10*/  HADD2.F32 R77, -RZ, R2.H1_H1 ;  /* 0x30000002ff4d7230 */ /* 0x000fe40000004100 */
[----:B------:R-:W-:Y:S01]  /*6e20*/  FFMA R0, R49, R50, R0 ;  /* 0x0000003231007223 */ /* 0x000fe20000000000 */
[--C-:B------:R-:W-:Y:S02]  /*6e30*/  HADD2.F32 R74, -RZ, R3.reuse.H0_H0 ;  /* 0x20000003ff4a7230 */ /* 0x100fe40000004100 */
[C---:B------:R-:W-:Y:S01]  /*6e40*/  FMUL R2, R47.reuse, R5 ;  /* 0x000000052f027220 */ /* 0x040fe20000400000 */
[----:B------:R-:W-:Y:S02]  /*6e50*/  HADD2.F32 R75, -RZ, R3.H1_H1 ;  /* 0x30000003ff4b7230 */ /* 0x000fe40000004100 */
[C---:B------:R-:W-:Y:S01]  /*6e60*/  FMUL R5, R47.reuse, R9 ;  /* 0x000000092f057220 */ /* 0x040fe20000400000 */
[----:B------:R-:W-:Y:S01]  /*6e70*/  FMUL R8, R47, R12 ;  /* 0x0000000c2f087220 */ /* 0x000fe20000400000 */
[----:B------:R-:W-:Y:S01]  /*6e80*/  FFMA R2, R49, R51, R2 ;  /* 0x0000003331027223 */ /* 0x000fe20000000002 */
[C---:B------:R-:W-:Y:S01]  /*6e90*/  FMUL R9, R47.reuse, R13 ;  /* 0x0000000d2f097220 */ /* 0x040fe20000400000 */
[C---:B------:R-:W-:Y:S01]  /*6ea0*/  FMUL R12, R47.reuse, R21 ;  /* 0x000000152f0c7220 */ /* 0x040fe20000400000 */
[C---:B------:R-:W-:Y:S01]  /*6eb0*/  FMUL R21, R47.reuse, R30 ;  /* 0x0000001e2f157220 */ /* 0x040fe20000400000 */
[C---:B------:R-:W-:Y:S01]  /*6ec0*/  FMUL R13, R47.reuse, R22 ;  /* 0x000000162f0d7220 */ /* 0x040fe20000400000 */
[C---:B------:R-:W-:Y:S01]  /*6ed0*/  FMUL R22, R47.reuse, R31 ;  /* 0x0000001f2f167220 */ /* 0x040fe20000400000 */
        /* <DEDUP_REMOVED lines=8> */
[C---:B------:R-:W-:Y:S01]  /*6f60*/  FFMA R6, R49.reuse, R56, R6 ;  /* 0x0000003831067223 */ /* 0x040fe20000000006 */
[C---:B------:R-:W-:Y:S01]  /*6f70*/  FFMA R11, R49.reuse, R57, R11 ;  /* 0x00000039310b7223 */ /* 0x040fe2000000000b */
[C---:B------:R-:W-:Y:S01]  /*6f80*/  FFMA R8, R49.reuse, R58, R8 ;  /* 0x0000003a31087223 */ /* 0x040fe20000000008 */
[----:B------:R-:W-:Y:S01]  /*6f90*/  FFMA R9, R49, R59, R9 ;  /* 0x0000003b31097223 */ /* 0x000fe20000000009 */
[----:B------:R-:W-:Y:S01]  /*6fa0*/  F2FP.SATFINITE.E4M3.F32.PACK_AB_MERGE_C R52, R7, R3, RZ ;  /* 0x000000030734723e */ /* 0x000fe200048070ff */
[----:B------:R-:W-:Y:S01]  /*6fb0*/  FFMA R10, R49, R60, R10 ;  /* 0x0000003c310a7223 */ /* 0x000fe2000000000a */
[----:B------:R-:W-:Y:S01]  /*6fc0*/  F2FP.SATFINITE.E4M3.F32.PACK_AB_MERGE_C R53, R11, R6, RZ ;  /* 0x000000060b35723e */ /* 0x000fe200048070ff */
[----:B------:R-:W-:Y:S01]  /*6fd0*/  FFMA R15, R49, R61, R15 ;  /* 0x0000003d310f7223 */ /* 0x000fe2000000000f */
[C---:B------:R-:W-:Y:S01]  /*6fe0*/  FMUL R3, R47.reuse, R16 ;  /* 0x000000102f037220 */ /* 0x040fe20000400000 */
[C---:B------:R-:W-:Y:S01]  /*6ff0*/  FMUL R6, R47.reuse, R17 ;  /* 0x000000112f067220 */ /* 0x040fe20000400000 */
[----:B------:R-:W-:Y:S01]  /*7000*/  F2FP.F16.E4M3.UNPACK_B R51, R87.H1 ;  /* 0x00000057ff33723e */ /* 0x000fe200030006ff */
[----:B------:R-:W-:Y:S01]  /*7010*/  FMUL R11, R47, R20 ;  /* 0x000000142f0b7220 */ /* 0x000fe20000400000 */
[----:B------:R-:W-:Y:S01]  /*7020*/  F2FP.SATFINITE.E4M3.F32.PACK_AB_MERGE_C R54, R15, R10, RZ ;  /* 0x0000000a0f36723e */ /* 0x000fe200048070ff */
[C---:B------:R-:W-:Y:S01]  /*7030*/  FFMA R3, R49.reuse, R62, R3 ;  /* 0x0000003e31037223 */ /* 0x040fe20000000003 */
[----:B------:R-:W-:Y:S01]  /*7040*/  FFMA R6, R49, R63, R6 ;  /* 0x0000003f31067223 */ /* 0x000fe20000000006 */
[----:B------:R-:W-:Y:S01]  /*7050*/  FMUL R20, R47, R29 ;  /* 0x0000001d2f147220 */ /* 0x000fe20000400000 */
[----:B------:R-:W-:Y:S01]  /*7060*/  F2FP.SATFINITE.E4M3.F32.PACK_AB_MERGE_C R29, R5, R4, R53 ;  /* 0x00000004051d723e */ /* 0x000fe20004807035 */
[----:B------:R-:W-:Y:S01]  /*7070*/  FMUL R10, R47, R19 ;  /* 0x000000132f0a7220 */ /* 0x000fe20000400000 */
[----:B------:R-:W-:Y:S01]  /*7080*/  F2FP.SATFINITE.E4M3.F32.PACK_AB_MERGE_C R30, R9, R8, R54 ;  /* 0x00000008091e723e */ /* 0x000fe20004807036 */
        /* <DEDUP_REMOVED lines=10> */
[----:B------:R-:W-:Y:S01]  /*7130*/  FFMA R14, R49, R69, R14 ;  /* 0x00000045310e7223 */ /* 0x000fe2000000000e */
[----:B------:R-:W-:Y:S01]  /*7140*/  FMUL R18, R47, R27 ;  /* 0x0000001b2f127220 */ /* 0x000fe20000400000 */
[C---:B------:R-:W-:Y:S01]  /*7150*/  FFMA R15, R49.reuse, R70, R15 ;  /* 0x00000046310f7223 */ /* 0x040fe2000000000f */
[C---:B------:R-:W-:Y:S01]  /*7160*/  FFMA R16, R49.reuse, R71, R16 ;  /* 0x0000004731107223 */ /* 0x040fe20000000010 */
[C---:B------:R-:W-:Y:S01]  /*7170*/  FFMA R17, R49.reuse, R72, R17 ;  /* 0x0000004831117223 */ /* 0x040fe20000000011 */
[C---:B------:R-:W-:Y:S01]  /*7180*/  FFMA R18, R49.reuse, R73, R18 ;  /* 0x0000004931127223 */ /* 0x040fe20000000012 */
[----:B------:R-:W-:Y:S01]  /*7190*/  FFMA R19, R49, R74, R19 ;  /* 0x0000004a31137223 */ /* 0x000fe20000000013 */
[----:B------:R-:W-:Y:S01]  /*71a0*/  FMUL R23, R47, R32 ;  /* 0x000000202f177220 */ /* 0x000fe20000400000 */
[----:B------:R-:W-:Y:S01]  /*71b0*/  FFMA R20, R49, R75, R20 ;  /* 0x0000004b31147223 */ /* 0x000fe20000000014 */
[----:B------:R-:W-:Y:S01]  /*71c0*/  FMUL R24, R47, R33 ;  /* 0x000000212f187220 */ /* 0x000fe20000400000 */
[--C-:B------:R-:W-:Y:S02]  /*71d0*/  HADD2.F32 R50, -RZ, R51.reuse.H0_H0 ;  /* 0x20000033ff327230 */ /* 0x100fe40000004100 */
[----:B------:R-:W-:Y:S01]  /*71e0*/  FFMA R21, R49, R76, R21 ;  /* 0x0000004c31157223 */ /* 0x000fe20000000015 */
[----:B------:R-:W-:Y:S02]  /*71f0*/  HADD2.F32 R51, -RZ, R51.H1_H1 ;  /* 0x30000033ff337230 */ /* 0x000fe40000004100 */
[----:B------:R-:W-:Y:S01]  /*7200*/  FMUL R25, R47, R34 ;  /* 0x000000222f197220 */ /* 0x000fe20000400000 */
[----:B------:R-:W-:Y:S01]  /*7210*/  FFMA R22, R49, R77, R22 ;  /* 0x0000004d31167223 */ /* 0x000fe20000000016 */
[----:B------:R-:W-:Y:S01]  /*7220*/  FMUL R26, R47, R35 ;  /* 0x000000232f1a7220 */ /* 0x000fe20000400000 */
[----:B------:R-:W-:Y:S01]  /*7230*/  F2FP.SATFINITE.E4M3.F32.PACK_AB_MERGE_C R7, R10, R7, RZ ;  /* 0x000000070a07723e */ /* 0x000fe200048070ff */
[C---:B------:R-:W-:Y:S01]  /*7240*/  FFMA R23, R49.reuse, R78, R23 ;  /* 0x0000004e31177223 */ /* 0x040fe20000000017 */
[C---:B------:R-:W-:Y:S01]  /*7250*/  FFMA R24, R49.reuse, R79, R24 ;  /* 0x0000004f31187223 */ /* 0x040fe20000000018 */
[C---:B------:R-:W-:Y:S01]  /*7260*/  FFMA R25, R49.reuse, R50, R25 ;  /* 0x0000003231197223 */ /* 0x040fe20000000019 */
[----:B------:R-:W-:Y:S01]  /*7270*/  FFMA R26, R49, R51, R26 ;  /* 0x00000033311a7223 */ /* 0x000fe2000000001a */
[----:B------:R-:W-:Y:S02]  /*7280*/  F2FP.SATFINITE.E4M3.F32.PACK_AB_MERGE_C R28, R2, R0, R52 ;  /* 0x00000000021c723e */ /* 0x000fe40004807034 */
[----:B------:R-:W-:Y:S02]  /*7290*/  F2FP.SATFINITE.E4M3.F32.PACK_AB_MERGE_C R31, R6, R3, R7 ;  /* 0x00000003061f723e */ /* 0x000fe40004807007 */
[----:B------:R-:W-:Y:S02]  /*72a0*/  F2FP.SATFINITE.E4M3.F32.PACK_AB_MERGE_C R13, R14, R13, RZ ;  /* 0x0000000d0e0d723e */ /* 0x000fe400048070ff */
[----:B------:R-:W-:Y:S01]  /*72b0*/  F2FP.SATFINITE.E4M3.F32.PACK_AB_MERGE_C R17, R18, R17, RZ ;  /* 0x000000111211723e */ /* 0x000fe200048070ff */
[----:B------:R1:W-:Y:S01]  /*72c0*/  STS.128 [R100+UR49+0x5200], R28 ;  /* 0x0052001c64007988 */ /* 0x0003e20008000c31 */
[----:B------:R-:W-:Y:S02]  /*72d0*/  F2FP.SATFINITE.E4M3.F32.PACK_AB_MERGE_C R14, R22, R21, RZ ;  /* 0x00000015160e723e */ /* 0x000fe400048070ff */
[----:B------:R-:W-:Y:S02]  /*72e0*/  F2FP.SATFINITE.E4M3.F32.PACK_AB_MERGE_C R25, R26, R25, RZ ;  /* 0x000000191a19723e */ /* 0x000fe400048070ff */
[----:B------:R-:W-:Y:S02]  /*72f0*/  F2FP.SATFINITE.E4M3.F32.PACK_AB_MERGE_C R12, R12, R11, R13 ;  /* 0x0000000b0c0c723e */ /* 0x000fe4000480700d */
[----:B------:R-:W-:Y:S02]  /*7300*/  F2FP.SATFINITE.E4M3.F32.PACK_AB_MERGE_C R13, R16, R15, R17 ;  /* 0x0000000f100d723e */ /* 0x000fe40004807011 */
        /* <DEDUP_REMOVED lines=13> */
[----:B------:R-:W-:Y:S02]  /*73e0*/  UIADD3 UR8, UP0, UPT, UR52, 0x680, URZ ;  /* 0x0000068034087890 */ /* 0x000fe4000ff1e0ff */
[----:B------:R-:W-:Y:S02]  /*73f0*/  UIADD3 UR5, UPT, UPT, UR41, 0x40, URZ ;  /* 0x0000004029057890 */ /* 0x000fe4000fffe0ff */
[----:B------:R-:W-:Y:S02]  /*7400*/  UIADD3 UR4, UPT, UPT, UR49, 0x5200, URZ ;  /* 0x0000520031047890 */ /* 0x000fe4000fffe0ff */
[----:B------:R-:W-:Y:S01]  /*7410*/  UIADD3.X UR9, UPT, UPT, URZ, UR53, URZ, UP0, !UPT ;  /* 0x00000035ff097290 */ /* 0x000fe200087fe4ff */
[----:B------:R-:W-:Y:S01]  /*7420*/  UMOV UR6, UR42 ;  /* 0x0000002a00067c82 */ /* 0x000fe20008000000 */
[----:B------:R-:W-:Y:S07]  /*7430*/  UMOV UR7, UR36 ;  /* 0x0000002400077c82 */ /* 0x000fee0008000000 */
[----:B------:R2:W-:Y:S01]  /*7440*/  UTMASTG.3D [UR4], [UR8] ;  /* 0x00000004080073b5 */ /* 0x0005e20008010000 */
[----:B------:R0:W-:Y:S01]  /*7450*/  UTMACMDFLUSH ;  /* 0x00000000000079b7 */ /* 0x0001e20000000000 */
[----:B--2---:R-:W-:Y:S04]  /*7460*/  DEPBAR.LE SB0, 0x1 ;  /* 0x000080400000791a */ /* 0x004fe80000000000 */
.L_x_108:
[----:B------:R-:W-:Y:S05]  /*7470*/  BSYNC.RECONVERGENT B0 ;  /* 0x0000000000007941 */ /* 0x000fea0003800200 */
.L_x_107:
        /* <DEDUP_REMOVED lines=15> */
.L_x_112:
[----:B------:R-:W-:Y:S05]  /*7570*/  BSYNC B0 ;  /* 0x0000000000007941 */ /* 0x000fea0003800000 */
.L_x_111:
[----:B------:R-:W-:Y:S01]  /*7580*/  ISETP.NE.AND P0, PT, R116, RZ, PT ;  /* 0x000000ff7400720c */ /* 0x000fe20003f05270 */
[----:B------:R-:W-:Y:S11]  /*7590*/  VIADD R105, R105, 0x1 ;  /* 0x0000000169697836 */ /* 0x000ff60000000000 */
[----:B------:R-:W-:Y:S01]  /*75a0*/  @!UPT UIADD3 URZ, UPT, UPT, URZ, URZ, URZ ;  /* 0x000000fffffff290 */ /* 0x000fe2000fffe0ff */
[----:B------:R3:W4:Y:S04]  /*75b0*/  @P0 LDS.128 R84, [R2+0x210] ;  /* 0x0002100002540984 */ /* 0x0007280000000c00 */
[----:B------:R1:W1:Y:S01]  /*75c0*/  @P0 LDS.128 R80, [R3+UR49+0x200] ;  /* 0x0002003103500984 */ /* 0x0002620008000c00 */
        /* <DEDUP_REMOVED lines=14> */
.L_x_110:
[----:B------:R-:W-:Y:S05]  /*76b0*/  BSYNC B1 ;  /* 0x0000000000017941 */ /* 0x000fea0003800000 */
.L_x_109:
[----:B------:R-:W-:Y:S05]  /*76c0*/  VIADD R0, R48, 0x80 ;  /* 0x0000008030007836 */ /* 0x000fea0000000000 */
[----:B------:R-:W-:Y:S04]  /*76d0*/  SHF.R.U32.HI R0, RZ, 0x15, R0 ;  /* 0x00000015ff007819 */ /* 0x000fe80000011600 */
[----:B------:R-:W-:Y:S11]  /*76e0*/  LOP3.LUT P0, RZ, R0, 0x3, R101, 0x48, !PT ;  /* 0x0000000300ff7812 */ /* 0x000ff60007804865 */
[----:B------:R-:W-:Y:S02]  /*76f0*/  @!UPT UIADD3 URZ, UPT, UPT, URZ, URZ, URZ ;  /* 0x000000fffffff290 */ /* 0x000fe4000fffe0ff */
[----:B------:R-:W-:Y:S05]  /*7700*/  @!P0 BRA `(.L_x_114) ;  /* 0x0000000000408947 */ /* 0x000fea0003800000 */
[----:B------:R-:W2:Y:S01]  /*7710*/  LDCU.64 UR8, c[0x4][0x78] ;  /* 0x01000f00ff0877ac */ /* 0x000ea20008000a00 */
[----:B------:R-:W-:Y:S01]  /*7720*/  MOV R3, 0x0 ;  /* 0x0000000000037802 */ /* 0x000fe20000000f00 */
[----:B-1----:R-:W-:Y:S02]  /*7730*/  HFMA2 R12, -RZ, RZ, 0, 5.9604644775390625e-08 ;  /* 0x00000001ff0c7431 */ /* 0x002fe400000001ff */
[----:B------:R-:W-:Y:S02]  /*7740*/  IMAD.MOV.U32 R8, RZ, RZ, 0x192 ;  /* 0x00000192ff087424 */ /* 0x000fe400078e00ff */
[----:B------:R-:W-:Y:S01]  /*7750*/  IMAD.MOV.U32 R13, RZ, RZ, RZ ;  /* 0x000000ffff0d7224 */ /* 0x000fe200078e00ff */
[----:B------:R-:W1:Y:S01]  /*7760*/  LDCU.64 UR6, c[0x4][0x80] ;  /* 0x01001000ff0677ac */ /* 0x000e620008000a00 */
[----:B------:R-:W3:Y:S01]  /*7770*/  LDC.64 R2, c[0x4][R3] ;  /* 0x0100000003027b82 */ /* 0x000ee20000000a00 */
[----:B------:R-:W4:Y:S01]  /*7780*/  LDCU.64 UR4, c[0x4][0x18] ;  /* 0x01000300ff0477ac */ /* 0x000f220008000a00 */
[----:B--2---:R-:W-:Y:S01]  /*7790*/  MOV R5, UR9 ;  /* 0x0000000900057c02 */ /* 0x004fe20008000f00 */
[----:B------:R-:W-:Y:S01]  /*77a0*/  IMAD.U32 R4, RZ, RZ, UR8 ;  /* 0x00000008ff047e24 */ /* 0x000fe2000f8e00ff */
[----:B-1----:R-:W-:Y:S01]  /*77b0*/  MOV R7, UR7 ;  /* 0x0000000700077c02 */ /* 0x002fe20008000f00 */
[----:B------:R-:W-:Y:S01]  /*77c0*/  IMAD.U32 R6, RZ, RZ, UR6 ;  /* 0x00000006ff067e24 */ /* 0x000fe2000f8e00ff */
[----:B----4-:R-:W-:Y:S01]  /*77d0*/  MOV R11, UR5 ;  /* 0x00000005000b7c02 */ /* 0x010fe20008000f00 */
[----:B------:R-:W-:Y:S02]  /*77e0*/  IMAD.U32 R10, RZ, RZ, UR4 ;  /* 0x00000004ff0a7e24 */ /* 0x000fe4000f8e00ff */
[----:B------:R-:W-:Y:S07]  /*77f0*/  LEPC R20, `(.L_x_114) ;  /* 0x000000001014794e */ /* 0x000fee0000000000 */
[----:B---3--:R-:W-:Y:S05]  /*7800*/  CALL.ABS.NOINC R2 ;  /* 0x0000000002007343 */ /* 0x008fea0003c00000 */
.L_x_114:
        /* <DEDUP_REMOVED lines=148> */
[----:B------:R-:W-:Y:S02]  /*8150*/  UIADD3 UR8, UP0, UPT, UR52, 0x680, URZ ;  /* 0x0000068034087890 */ /* 0x000fe4000ff1e0ff */
[----:B------:R-:W-:Y:S02]  /*8160*/  UIADD3 UR5, UPT, UPT, UR41, 0x80, URZ ;  /* 0x0000008029057890 */ /* 0x000fe4000fffe0ff */
[----:B------:R-:W-:Y:S01]  /*8170*/  MOV R109, UR10 ;  /* 0x0000000a006d7c02 */ /* 0x000fe20008000f00 */
[----:B------:R-:W-:Y:S01]  /*8180*/  UIADD3.X UR9, UPT, UPT, URZ, UR53, URZ, UP0, !UPT ;  /* 0x00000035ff097290 */ /* 0x000fe200087fe4ff */
[----:B------:R-:W-:Y:S02]  /*8190*/  UMOV UR6, UR42 ;  /* 0x0000002a00067c82 */ /* 0x000fe40008000000 */
[----:B------:R-:W-:Y:S01]  /*81a0*/  R2UR UR4, R109 ;  /* 0x000000006d0472ca */ /* 0x000fe200000e0000 */
[----:B------:R-:W-:Y:S11]  /*81b0*/  UMOV UR7, UR36 ;  /* 0x0000002400077c82 */ /* 0x000ff60008000000 */
[----:B------:R-:W-:Y:S01]  /*81c0*/  @!UPT UIADD3 URZ, UPT, UPT, URZ, URZ, URZ ;  /* 0x000000fffffff290 */ /* 0x000fe2000fffe0ff */
[----:B------:R2:W-:Y:S01]  /*81d0*/  UTMASTG.3D [UR4], [UR8] ;  /* 0x00000004080073b5 */ /* 0x0005e20008010000 */
[----:B------:R0:W-:Y:S01]  /*81e0*/  UTMACMDFLUSH ;  /* 0x00000000000079b7 */ /* 0x0001e20000000000 */
[----:B--2---:R-:W-:Y:S04]  /*81f0*/  DEPBAR.LE SB0, 0x1 ;  /* 0x000080400000791a */ /* 0x004fe80000000000 */
.L_x_116:
[----:B------:R-:W-:Y:S05]  /*8200*/  BSYNC.RECONVERGENT B0 ;  /* 0x0000000000007941 */ /* 0x000fea0003800200 */
.L_x_115:
        /* <DEDUP_REMOVED lines=15> */
.L_x_120:
[----:B------:R-:W-:Y:S05]  /*8300*/  BSYNC B0 ;  /* 0x0000000000007941 */ /* 0x000fea0003800000 */
.L_x_119:
        /* <DEDUP_REMOVED lines=19> */
.L_x_118:
[----:B------:R-:W-:Y:S05]  /*8440*/  BSYNC B1 ;  /* 0x0000000000017941 */ /* 0x000fea0003800000 */
.L_x_117:
        /* <DEDUP_REMOVED lines=21> */
.L_x_122:
[----:B------:R-:W-:Y:S01]  /*85a0*/  ISETP.NE.AND P0, PT, R110, RZ, PT ;  /* 0x000000ff6e00720c */ /* 0x000fe20003f05270 */
[----:B------:R-:W-:Y:S05]  /*85b0*/  WARPSYNC.ALL ;  /* 0x0000000000007948 */ /* 0x000fea0003800000 */
[----:B------:R-:W-:Y:S01]  /*85c0*/  R2UR UR4, R48 ;  /* 0x00000000300472ca */ /* 0x000fe200000e0000 */
[----:B------:R-:W-:Y:S01]  /*85d0*/  BSSY.RECONVERGENT B0, `(.L_x_123) ;  /* 0x000009c000007945 */ /* 0x000fe20003800200 */
[-C--:B------:R-:W-:Y:S02]  /*85e0*/  F2FP.F16.E4M3.UNPACK_B R2, R80.reuse ;  /* 0x00000050ff02723e */ /* 0x080fe400020006ff */
[----:B------:R-:W-:Y:S02]  /*85f0*/  F2FP.F16.E4M3.UNPACK_B R80, R80.H1 ;  /* 0x00000050ff50723e */ /* 0x000fe400030006ff */
[-C--:B------:R-:W-:Y:S01]  /*8600*/  F2FP.F16.E4M3.UNPACK_B R51, R81.reuse ;  /* 0x00000051ff33723e */ /* 0x080fe200020006ff */
[--C-:B------:R-:W-:Y:S01]  /*8610*/  HADD2.F32 R0, -RZ, R2.reuse.H0_H0 ;  /* 0x20000002ff007230 */ /* 0x100fe20000004100 */
[----:B------:R-:W-:Y:S01]  /*8620*/  F2FP.F16.E4M3.UNPACK_B R81, R81.H1 ;  /* 0x00000051ff51723e */ /* 0x000fe200030006ff */
[----:B------:R-:W-:Y:S01]  /*8630*/  HADD2.F32 R2, -RZ, R2.H1_H1 ;  /* 0x30000002ff027230 */ /* 0x000fe20000004100 */
[-C--:B------:R-:W-:Y:S01]  /*8640*/  F2FP.F16.E4M3.UNPACK_B R55, R82.reuse ;  /* 0x00000052ff37723e */ /* 0x080fe200020006ff */
[--C-:B------:R-:W-:Y:S01]  /*8650*/  HADD2.F32 R3, -RZ, R80.reuse.H0_H0 ;  /* 0x20000050ff037230 */ /* 0x100fe20000004100 */
[----:B------:R-:W-:Y:S01]  /*8660*/  F2FP.F16.E4M3.UNPACK_B R82, R82.H1 ;  /* 0x00000052ff52723e */ /* 0x000fe200030006ff */
[----:B-1----:R-:W-:Y:S01]  /*8670*/  LDTM.16dp32bit_t0_t15.x32 R4, tmem[UR4+0xc0] ;  /* 0x0000c004000479ee */ /* 0x002fe20008a80000 */
[----:B------:R-:W1:Y:S01]  /*8680*/  LDTM.16dp32bit_t16_t31.x32 R4, tmem[UR4+0xe0] ;  /* 0x0000e004000479ee */ /* 0x000e620008aa0000 */
[----:B------:R-:W-:Y:S01]  /*8690*/  NOP ;  /* 0x0000000000007918 */ /* 0x000fe20000000000 */
[--C-:B------:R-:W-:Y:S01]  /*86a0*/  HADD2.F32 R50, -RZ, R51.reuse.H0_H0 ;  /* 0x20000033ff327230 */ /* 0x100fe20000004100 */
[----:B------:R-:W-:Y:S01]  /*86b0*/  R2UR UR5, R113 ;  /* 0x00000000710572ca */ /* 0x000fe200000e0000 */
[----:B------:R-:W-:Y:S01]  /*86c0*/  HADD2.F32 R51, -RZ, R51.H1_H1 ;  /* 0x30000033ff337230 */ /* 0x000fe20000004100 */
[----:B------:R-:W-:Y:S01]  /*86d0*/  F2FP.F16.E4M3.UNPACK_B R59, R83 ;  /* 0x00000053ff3b723e */ /* 0x000fe200020006ff */
[--C-:B------:R-:W-:Y:S01]  /*86e0*/  HADD2.F32 R54, -RZ, R55.reuse.H0_H0 ;  /* 0x20000037ff367230 */ /* 0x100fe20000004100 */
[----:B------:R-:W-:Y:S01]  /*86f0*/  F2FP.F16.E4M3.UNPACK_B R63, R84 ;  /* 0x00000054ff3f723e */ /* 0x000fe200020006ff */
[----:B------:R-:W-:Y:S01]  /*8700*/  HADD2.F32 R55, -RZ, R55.H1_H1 ;  /* 0x30000037ff377230 */ /* 0x000fe20000004100 */
[----:B------:R-:W-:Y:S01]  /*8710*/  F2FP.F16.E4M3.UNPACK_B R67, R85 ;  /* 0x00000055ff43723e */ /* 0x000fe200020006ff */
[--C-:B------:R-:W-:Y:S01]  /*8720*/  HADD2.F32 R58, -RZ, R59.reuse.H0_H0 ;  /* 0x2000003bff3a7230 */ /* 0x100fe20000004100 */
[----:B------:R-:W-:Y:S01]  /*8730*/  F2FP.F16.E4M3.UNPACK_B R71, R86 ;  /* 0x00000056ff47723e */ /* 0x000fe200020006ff */
[----:B------:R-:W-:Y:S01]  /*8740*/  HADD2.F32 R59, -RZ, R59.H1_H1 ;  /* 0x3000003bff3b7230 */ /* 0x000fe20000004100 */
[----:B------:R-:W-:Y:S01]  /*8750*/  F2FP.F16.E4M3.UNPACK_B R74, R87 ;  /* 0x00000057ff4a723e */ /* 0x000fe200020006ff */
[--C-:B------:R-:W-:Y:S01]  /*8760*/  HADD2.F32 R62, -RZ, R63.reuse.H0_H0 ;  /* 0x2000003fff3e7230 */ /* 0x100fe20000004100 */
[----:B------:R-:W-:Y:S01]  /*8770*/  F2FP.F16.E4M3.UNPACK_B R83, R83.H1 ;  /* 0x00000053ff53723e */ /* 0x000fe200030006ff */
[----:B------:R-:W-:Y:S01]  /*8780*/  UIADD3 UR5, UPT, UPT, UR5, 0xe0, URZ ;  /* 0x000000e005057890 */ /* 0x000fe2000fffe0ff */
[----:B------:R-:W-:Y:S01]  /*8790*/  HADD2.F32 R63, -RZ, R63.H1_H1 ;  /* 0x3000003fff3f7230 */ /* 0x000fe20000004100 */
[----:B------:R-:W-:Y:S01]  /*87a0*/  F2FP.F16.E4M3.UNPACK_B R84, R84.H1 ;  /* 0x00000054ff54723e */ /* 0x000fe200030006ff */
[--C-:B------:R-:W-:Y:S01]  /*87b0*/  HADD2.F32 R66, -RZ, R67.reuse.H0_H0 ;  /* 0x20000043ff427230 */ /* 0x100fe20000004100 */
[----:B------:R-:W-:Y:S01]  /*87c0*/  UPRMT UR5, UR37, 0x654, UR5 ;  /* 0x0000065425057896 */ /* 0x000fe20008000005 */
[----:B------:R-:W-:Y:S01]  /*87d0*/  HADD2.F32 R67, -RZ, R67.H1_H1 ;  /* 0x30000043ff437230 */ /* 0x000fe20000004100 */
[----:B------:R-:W-:Y:S01]  /*87e0*/  F2FP.F16.E4M3.UNPACK_B R85, R85.H1 ;  /* 0x00000055ff55723e */ /* 0x000fe200030006ff */
[--C-:B------:R-:W-:Y:S02]  /*87f0*/  HADD2.F32 R70, -RZ, R71.reuse.H0_H0 ;  /* 0x20000047ff467230 */ /* 0x100fe40000004100 */
[C---:B-1----:R-:W-:Y:S01]  /*8800*/  FMUL R4, R47.reuse, R4 ;  /* 0x000000042f047220 */ /* 0x042fe20000400000 */
[C---:B------:R-:W-:Y:S01]  /*8810*/  FMUL R5, R47.reuse, R5 ;  /* 0x000000052f057220 */ /* 0x040fe20000400000 */
[C---:B------:R-:W-:Y:S01]  /*8820*/  FMUL R8, R47.reuse, R8 ;  /* 0x000000082f087220 */ /* 0x040fe20000400000 */
[----:B------:R-:W-:Y:S01]  /*8830*/  FMUL R9, R47, R9 ;  /* 0x000000092f097220 */ /* 0x000fe20000400000 */
[C---:B------:R-:W-:Y:S01]  /*8840*/  FFMA R4, R49.reuse, R0, R4 ;  /* 0x0000000031047223 */ /* 0x040fe20000000004 */
[----:B------:R-:W-:Y:S01]  /*8850*/  SYNCS.ARRIVE.TRANS64.RED.A1T0 RZ, [UR5], RZ ;  /* 0x000000ffffff79a7 */ /* 0x000fe20008100405 */
        /* <DEDUP_REMOVED lines=8> */
[----:B------:R-:W-:Y:S02]  /*88e0*/  HADD2.F32 R71, -RZ, R71.H1_H1 ;  /* 0x30000047ff477230 */ /* 0x000fe40000004100 */
[C---:B------:R-:W-:Y:S01]  /*88f0*/  FMUL R25, R47.reuse, R30 ;  /* 0x0000001e2f197220 */ /* 0x040fe20000400000 */
[C---:B------:R-:W-:Y:S01]  /*8900*/  FMUL R30, R47.reuse, R35 ;  /* 0x000000232f1e7220 */ /* 0x040fe20000400000 */
[----:B------:R-:W-:Y:S02]  /*8910*/  HADD2.F32 R48, -RZ, R80.H1_H1 ;  /* 0x30000050ff307230 */ /* 0x000fe40000004100 */
[C---:B------:R-:W-:Y:S01]  /*8920*/  FMUL R6, R47.reuse, R6 ;  /* 0x000000062f067220 */ /* 0x040fe20000400000 */
[C---:B------:R-:W-:Y:S01]  /*8930*/  FMUL R7, R47.reuse, R7 ;  /* 0x000000072f077220 */ /* 0x040fe20000400000 */
[--C-:B------:R-:W-:Y:S02]  /*8940*/  HADD2.F32 R52, -RZ, R81.reuse.H0_H0 ;  /* 0x20000051ff347230 */ /* 0x100fe40000004100 */
[----:B------:R-:W-:Y:S01]  /*8950*/  FMUL R10, R47, R10 ;  /* 0x0000000a2f0a7220 */ /* 0x000fe20000400000 */
[C---:B------:R-:W-:Y:S01]  /*8960*/  FFMA R6, R49.reuse, R3, R6 ;  /* 0x0000000331067223 */ /* 0x040fe20000000006 */
[----:B------:R-:W-:Y:S02]  /*8970*/  HADD2.F32 R53, -RZ, R81.H1_H1 ;  /* 0x30000051ff357230 */ /* 0x000fe40000004100 */
[C---:B------:R-:W-:Y:S01]  /*8980*/  FFMA R7, R49.reuse, R48, R7 ;  /* 0x0000003031077223 */ /* 0x040fe20000000007 */
[C---:B------:R-:W-:Y:S01]  /*8990*/  FFMA R8, R49.reuse, R50, R8 ;  /* 0x0000003231087223 */ /* 0x040fe20000000008 */
[C---:B------:R-:W-:Y:S01]  /*89a0*/  FFMA R9, R49.reuse, R51, R9 ;  /* 0x0000003331097223 */ /* 0x040fe20000000009 */
[----:B------:R-:W-:Y:S01]  /*89b0*/  FFMA R10, R49, R52, R10 ;  /* 0x00000034310a7223 */ /* 0x000fe2000000000a */
[--C-:B------:R-:W-:Y:S01]  /*89c0*/  HADD2.F32 R48, -RZ, R74.reuse.H0_H0 ;  /* 0x2000004aff307230 */ /* 0x100fe20000004100 */
[----:B------:R-:W-:Y:S01]  /*89d0*/  F2FP.SATFINITE.E4M3.F32.PACK_AB_MERGE_C R77, R7, R6, RZ ;  /* 0x00000006074d723e */ /* 0x000fe200048070ff */
[C---:B------:R-:W-:Y:S01]  /*89e0*/  FMUL R7, R47.reuse, R24 ;  /* 0x000000182f077220 */ /* 0x040fe20000400000 */
[C---:B------:R-:W-:Y:S01]  /*89f0*/  FMUL R24, R47.reuse, R29 ;  /* 0x0000001d2f187220 */ /* 0x040fe20000400000 */
[C---:B------:R-:W-:Y:S01]  /*8a00*/  FMUL R29, R47.reuse, R34 ;  /* 0x000000222f1d7220 */ /* 0x040fe20000400000 */
[----:B------:R-:W-:Y:S02]  /*8a10*/  HADD2.F32 R74, -RZ, R74.H1_H1 ;  /* 0x3000004aff4a7230 */ /* 0x000fe40000004100 */
[C---:B------:R-:W-:Y:S01]  /*8a20*/  FMUL R11, R47.reuse, R11 ;  /* 0x0000000b2f0b7220 */ /* 0x040fe20000400000 */
[--C-:B------:R-:W-:Y:S02]  /*8a30*/  HADD2.F32 R56, -RZ, R82.reuse.H0_H0 ;  /* 0x20000052ff387230 */ /* 0x100fe40000004100 */
[----:B------:R-:W-:Y:S01]  /*8a40*/  FMUL R14, R47, R14 ;  /* 0x0000000e2f0e7220 */ /* 0x000fe20000400000 */
[----:B------:R-:W-:Y:S02]  /*8a50*/  HADD2.F32 R57, -RZ, R82.H1_H1 ;  /* 0x30000052ff397230 */ /* 0x000fe40000004100 */
[C---:B------:R-:W-:Y:S01]  /*8a60*/  FFMA R11, R49.reuse, R53, R11 ;  /* 0x00000035310b7223 */ /* 0x040fe2000000000b */
[----:B------:R-:W-:Y:S01]  /*8a70*/  F2FP.F16.E4M3.UNPACK_B R86, R86.H1 ;  /* 0x00000056ff56723e */ /* 0x000fe200030006ff */
[C---:B------:R-:W-:Y:S01]  /*8a80*/  FFMA R12, R49.reuse, R54, R12 ;  /* 0x00000036310c7223 */ /* 0x040fe2000000000c */
[C---:B------:R-:W-:Y:S01]  /*8a90*/  FFMA R13, R49.reuse, R55, R13 ;  /* 0x00000037310d7223 */ /* 0x040fe2000000000d */
[----:B------:R-:W-:Y:S01]  /*8aa0*/  F2FP.F16.E4M3.UNPACK_B R87, R87.H1 ;  /* 0x00000057ff57723e */ /* 0x000fe200030006ff */
[----:B------:R-:W-:Y:S01]  /*8ab0*/  FFMA R14, R49, R56, R14 ;  /* 0x00000038310e7223 */ /* 0x000fe2000000000e */
[----:B------:R-:W-:Y:S01]  /*8ac0*/  F2FP.SATFINITE.E4M3.F32.PACK_AB_MERGE_C R10, R11, R10, RZ ;  /* 0x0000000a0b0a723e */ /* 0x000fe200048070ff */
[C---:B------:R-:W-:Y:S01]  /*8ad0*/  FMUL R15, R47.reuse, R15 ;  /* 0x0000000f2f0f7220 */ /* 0x040fe20000400000 */
[--C-:B------:R-:W-:Y:S02]  /*8ae0*/  HADD2.F32 R60, -RZ, R83.reuse.H0_H0 ;  /* 0x20000053ff3c7230 */ /* 0x100fe40000004100 */
[----:B------:R-:W-:Y:S01]  /*8af0*/  FMUL R18, R47, R18 ;  /* 0x000000122f127220 */ /* 0x000fe20000400000 */
[----:B------:R-:W-:Y:S02]  /*8b00*/  HADD2.F32 R61, -RZ, R83.H1_H1 ;  /* 0x30000053ff3d7230 */ /* 0x000fe40000004100 */
[----:B------:R-:W-:Y:S01]  /*8b10*/  FFMA R15, R49, R57, R15 ;  /* 0x00000039310f7223 */ /* 0x000fe2000000000f */
[----:B------:R-:W-:Y:S01]  /*8b20*/  IADD3 R45, PT, PT, R45, 0x1, RZ ;  /* 0x000000012d2d7810 */ /* 0x000fe20007ffe0ff */
[C---:B------:R-:W-:Y:S01]  /*8b30*/  FFMA R16, R49.reuse, R58, R16 ;  /* 0x0000003a31107223 */ /* 0x040fe20000000010 */
        /* <DEDUP_REMOVED lines=8> */
[C---:B------:R-:W-:Y:S01]  /*8bc0*/  FFMA R0, R49.reuse, R62, R0 ;  /* 0x0000003e31007223 */ /* 0x040fe20000000000 */
[C---:B------:R-:W-:Y:S01]  /*8bd0*/  FFMA R2, R49.reuse, R63, R2 ;  /* 0x0000003f31027223 */ /* 0x040fe20000000002 */
[--C-:B------:R-:W-:Y:S02]  /*8be0*/  HADD2.F32 R68, -RZ, R85.reuse.H0_H0 ;  /* 0x20000055ff447230 */ /* 0x100fe40000004100 */
[----:B------:R-:W-:Y:S01]  /*8bf0*/  FFMA R3, R49, R64, R3 ;  /* 0x0000004031037223 */ /* 0x000fe20000000003 */
[----:B------:R-:W-:Y:S02]  /*8c00*/  HADD2.F32 R69, -RZ, R85.H1_H1 ;  /* 0x30000055ff457230 */ /* 0x000fe40000004100 */
[C---:B------:R-:W-:Y:S01]  /*8c10*/  FMUL R21, R47.reuse, R26 ;  /* 0x0000001a2f157220 */ /* 0x040fe20000400000 */
[----:B------:R-:W-:Y:S01]  /*8c20*/  FMUL R22, R47, R27 ;  /* 0x0000001b2f167220 */ /* 0x000fe20000400000 */
[C---:B------:R-:W-:Y:S01]  /*8c30*/  FFMA R6, R49.reuse, R65, R6 ;  /* 0x0000004131067223 */ /* 0x040fe20000000006 */
[----:B------:R-:W-:Y:S01]  /*8c40*/  FFMA R7, R49, R66, R7 ;  /* 0x0000004231077223 */ /* 0x000fe20000000007 */
[----:B------:R-:W-:Y:S01]  /*8c50*/  FMUL R23, R47, R28 ;  /* 0x0000001c2f177220 */ /* 0x000fe20000400000 */
[C---:B------:R-:W-:Y:S01]  /*8c60*/  FFMA R20, R49.reuse, R67, R20 ;  /* 0x0000004331147223 */ /* 0x040fe20000000014 */
[--C-:B------:R-:W-:Y:S02]  /*8c70*/  HADD2.F32 R72, -RZ, R86.reuse.H0_H0 ;  /* 0x20000056ff487230 */ /* 0x100fe40000004100 */
[C---:B------:R-:W-:Y:S01]  /*8c80*/  FFMA R21, R49.reuse, R68, R21 ;  /* 0x0000004431157223 */ /* 0x040fe20000000015 */
[----:B------:R-:W-:Y:S02]  /*8c90*/  HADD2.F32 R73, -RZ, R86.H1_H1 ;  /* 0x30000056ff497230 */ /* 0x000fe40000004100 */
[----:B------:R-:W-:Y:S01]  /*8ca0*/  FFMA R22, R49, R69, R22 ;  /* 0x0000004531167223 */ /* 0x000fe20000000016 */
[C---:B------:R-:W-:Y:S01]  /*8cb0*/  FMUL R26, R47.reuse, R31 ;  /* 0x0000001f2f1a7220 */ /* 0x040fe20000400000 */
[----:B------:R-:W-:Y:S01]  /*8cc0*/  FMUL R27, R47, R32 ;  /* 0x000000202f1b7220 */ /* 0x000fe20000400000 */
[----:B------:R-:W-:Y:S01]  /*8cd0*/  FFMA R23, R49, R70, R23 ;  /* 0x0000004631177223 */ /* 0x000fe20000000017 */
[----:B------:R-:W-:Y:S01]  /*8ce0*/  FMUL R28, R47, R33 ;  /* 0x000000212f1c7220 */ /* 0x000fe20000400000 */
[C---:B------:R-:W-:Y:S01]  /*8cf0*/  FFMA R24, R49.reuse, R71, R24 ;  /* 0x0000004731187223 */ /* 0x040fe20000000018 */
[--C-:B------:R-:W-:Y:S02]  /*8d00*/  HADD2.F32 R75, -RZ, R87.reuse.H0_H0 ;  /* 0x20000057ff4b7230 */ /* 0x100fe40000004100 */
[C---:B------:R-:W-:Y:S01]  /*8d10*/  FFMA R25, R49.reuse, R72, R25 ;  /* 0x0000004831197223 */ /* 0x040fe20000000019 */
[----:B------:R-:W-:Y:S02]  /*8d20*/  HADD2.F32 R76, -RZ, R87.H1_H1 ;  /* 0x30000057ff4c7230 */ /* 0x000fe40000004100 */
[----:B------:R-:W-:Y:S01]  /*8d30*/  FFMA R26, R49, R73, R26 ;  /* 0x00000049311a7223 */ /* 0x000fe2000000001a */
[----:B------:R-:W-:Y:S01]  /*8d40*/  F2FP.SATFINITE.E4M3.F32.PACK_AB_MERGE_C R14, R15, R14, RZ ;  /* 0x0000000e0f0e723e */ /* 0x000fe200048070ff */
[----:B------:R-:W-:Y:S01]  /*8d50*/  FFMA R27, R49, R48, R27 ;  /* 0x00000030311b7223 */ /* 0x000fe2000000001b */
[----:B------:R-:W-:Y:S01]  /*8d60*/  F2FP.SATFINITE.E4M3.F32.PACK_AB_MERGE_C R18, R19, R18, RZ ;  /* 0x000000121312723e */ /* 0x000fe200048070ff */
[C---:B------:R-:W-:Y:S01]  /*8d70*/  FFMA R28, R49.reuse, R74, R28 ;  /* 0x0000004a311c7223 */ /* 0x040fe2000000001c */
[C---:B------:R-:W-:Y:S01]  /*8d80*/  FFMA R29, R49.reuse, R75, R29 ;  /* 0x0000004b311d7223 */ /* 0x040fe2000000001d */
[----:B------:R-:W-:Y:S01]  /*8d90*/  FFMA R30, R49, R76, R30 ;  /* 0x0000004c311e7223 */ /* 0x000fe2000000001e */
[----:B------:R-:W-:Y:S02]  /*8da0*/  F2FP.SATFINITE.E4M3.F32.PACK_AB_MERGE_C R32, R5, R4, R77 ;  /* 0x000000040520723e */ /* 0x000fe4000480704d */
[----:B------:R-:W-:Y:S02]  /*8db0*/  F2FP.SATFINITE.E4M3.F32.PACK_AB_MERGE_C R33, R9, R8, R10 ;  /* 0x000000080921723e */ /* 0x000fe4000480700a */
        /* <DEDUP_REMOVED lines=10> */
[----:B------:R-:W-:Y:S05]  /*8e60*/  F2FP.SATFINITE.E4M3.F32.PACK_AB_MERGE_C R7, R28, R27, R29 ;  /* 0x0000001b1c07723e */ /* 0x000fea000480701d */
        /* <DEDUP_REMOVED lines=18> */
.L_x_124:
[----:B------:R-:W-:Y:S05]  /*8f90*/  BSYNC.RECONVERGENT B0 ;  /* 0x0000000000007941 */ /* 0x000fea0003800200 */
.L_x_123:
[----:B------:R-:W-:Y:S01]  /*8fa0*/  BAR.SYNC.DEFER_BLOCKING 0x1, 0x80 ;  /* 0x0042000000007b1d */ /* 0x000fe20000010000 */
[----:B------:R-:W-:Y:S01]  /*8fb0*/  ISETP.NE.AND P2, PT, R111, RZ, PT ;  /* 0x000000ff6f00720c */ /* 0x000fe20003f45270 */
[----:B------:R-:W-:Y:S01]  /*8fc0*/  IMAD.IADD R14, R43, 0x1, R94 ;  /* 0x000000012b0e7824 */ /* 0x000fe200078e025e */
[----:B------:R-:W-:Y:S01]  /*8fd0*/  ISETP.NE.AND P0, PT, R112, 0x2, PT ;  /* 0x000000027000780c */ /* 0x000fe20003f05270 */
[----:B------:R-:W-:Y:S01]  /*8fe0*/  IMAD.IADD R15, R44, 0x1, R95 ;  /* 0x000000012c0f7824 */ /* 0x000fe200078e025f */
[----:B------:R-:W-:Y:S02]  /*8ff0*/  ISETP.NE.AND P1, PT, R45, 0x4, PT ;  /* 0x000000042d00780c */ /* 0x000fe40003f25270 */
[----:B------:R-:W-:Y:S02]  /*9000*/  SEL R2, RZ, 0x1, P0 ;  /* 0x00000001ff027807 */ /* 0x000fe40000000000 */
[----:B------:R-:W-:Y:S02]  /*9010*/  SEL R0, RZ, 0x1, P1 ;  /* 0x00000001ff007807 */ /* 0x000fe40000800000 */
[----:B------:R-:W-:Y:S02]  /*9020*/  LOP3.LUT R106, R106, R2, RZ, 0x3c, !PT ;  /* 0x000000026a6a7212 */ /* 0x000fe400078e3cff */
[----:B------:R-:W-:Y:S02]  /*9030*/  LOP3.LUT R107, R107, R0, RZ, 0x3c, !PT ;  /* 0x000000006b6b7212 */ /* 0x000fe400078e3cff */
[----:B------:R-:W-:Y:S02]  /*9040*/  @P2 R2UR UR36, R103 ;  /* 0x00000000672422ca */ /* 0x000fe400000e0000 */
[----:B------:R-:W-:Y:S02]  /*9050*/  SEL R112, R112, RZ, P0 ;  /* 0x000000ff70707207 */ /* 0x000fe40000000000 */
[----:B------:R-:W-:Y:S01]  /*9060*/  SEL R45, R45, RZ, P1 ;  /* 0x000000ff2d2d7207 */ /* 0x000fe20000800000 */
[----:B------:R-:W-:Y:S10]  /*9070*/  @P2 BRA `(.L_x_125) ;  /* 0xffffffbc00382947 */ /* 0x000ff4000383ffff */
[----:B------:R-:W-:Y:S05]  /*9080*/  EXIT ;  /* 0x000000000000794d */ /* 0x000fea0003800000 */
.L_x_19:
[----:B--2---:R2:W1:Y:S02]  /*9090*/  SYNCS.PHASECHK.TRANS64.TRYWAIT P0, [R2+URZ+0x110], R3 ;  /* 0x00011003020075a7 */ /* 0x00446400080011ff */
[----:B-1----:R-:W-:Y:S05]  /*90a0*/  @!P0 NANOSLEEP.SYNCS 0x989680 ;  /* 0x009896800000895d */ /* 0x002fea0003900000 */
[----:B------:R-:W1:Y:S02]  /*90b0*/  @!P0 SYNCS.PHASECHK.TRANS64 P0, [R2+URZ+0x110], R3 ;  /* 0x00011003020085a7 */ /* 0x000e6400080010ff */
[----:B-1----:R-:W-:Y:S05]  /*90c0*/  @!P0 BRA `(.L_x_19) ;  /* 0xfffffffc00f08947 */ /* 0x002fea000383ffff */
[----:B------:R-:W-:Y:S05]  /*90d0*/  BRA `(.L_x_126) ;  /* 0xffffff8400487947 */ /* 0x000fea000383ffff */
.L_x_22:
[----:B-1----:R-:W-:-:S07]  /*90e0*/  MOV R2, UR33 ;  /* 0x0000002100027c02 */ /* 0x002fce0008000f00 */
.L_x_127:
[----:B-1----:R1:W2:Y:S02]  /*90f0*/  SYNCS.PHASECHK.TRANS64.TRYWAIT P0, [R2+URZ+0x28], R4 ;  /* 0x00002804020075a7 */ /* 0x0022a400080011ff */
[----:B--2---:R-:W-:Y:S05]  /*9100*/  @!P0 NANOSLEEP.SYNCS 0x989680 ;  /* 0x009896800000895d */ /* 0x004fea0003900000 */
[----:B------:R-:W2:Y:S02]  /*9110*/  @!P0 SYNCS.PHASECHK.TRANS64 P0, [R2+URZ+0x28], R4 ;  /* 0x00002804020085a7 */ /* 0x000ea400080010ff */
[----:B--2---:R-:W-:Y:S05]  /*9120*/  @!P0 BRA `(.L_x_127) ;  /* 0xfffffffc00f08947 */ /* 0x004fea000383ffff */
[----:B------:R-:W-:Y:S05]  /*9130*/  BRA `(.L_x_21) ;  /* 0xffffff8400987947 */ /* 0x000fea000383ffff */
.L_x_28:
[----:B-1----:R-:W-:-:S07]  /*9140*/  MOV R2, UR17 ;  /* 0x0000001100027c02 */ /* 0x002fce0008000f00 */
.L_x_128:
[----:B-1----:R1:W2:Y:S02]  /*9150*/  SYNCS.PHASECHK.TRANS64.TRYWAIT P0, [R2+URZ+0x28], R4 ;  /* 0x00002804020075a7 */ /* 0x0022a400080011ff */
[----:B--2---:R-:W-:Y:S05]  /*9160*/  @!P0 NANOSLEEP.SYNCS 0x989680 ;  /* 0x009896800000895d */ /* 0x004fea0003900000 */
[----:B------:R-:W2:Y:S02]  /*9170*/  @!P0 SYNCS.PHASECHK.TRANS64 P0, [R2+URZ+0x28], R4 ;  /* 0x00002804020085a7 */ /* 0x000ea400080010ff */
[----:B--2---:R-:W-:Y:S05]  /*9180*/  @!P0 BRA `(.L_x_128) ;  /* 0xfffffffc00f08947 */ /* 0x004fea000383ffff */
[----:B------:R-:W-:Y:S05]  /*9190*/  BRA `(.L_x_27) ;  /* 0xffffff8800407947 */ /* 0x000fea000383ffff */
.L_x_32:
[----:B-1----:R1:W2:Y:S02]  /*91a0*/  SYNCS.PHASECHK.TRANS64.TRYWAIT P0, [R2+URZ+0xa0], R3 ;  /* 0x0000a003020075a7 */ /* 0x0022a400080011ff */
[----:B--2---:R-:W-:Y:S05]  /*91b0*/  @!P0 NANOSLEEP.SYNCS 0x989680 ;  /* 0x009896800000895d */ /* 0x004fea0003900000 */
[----:B------:R-:W2:Y:S02]  /*91c0*/  @!P0 SYNCS.PHASECHK.TRANS64 P0, [R2+URZ+0xa0], R3 ;  /* 0x0000a003020085a7 */ /* 0x000ea400080010ff */
[----:B--2---:R-:W-:Y:S05]  /*91d0*/  @!P0 BRA `(.L_x_32) ;  /* 0xfffffffc00f08947 */ /* 0x004fea000383ffff */
[----:B------:R-:W-:Y:S05]  /*91e0*/  BRA `(.L_x_129) ;  /* 0xffffff8800d07947 */ /* 0x000fea000383ffff */
.L_x_36:
[----:B----4-:R-:W-:-:S07]  /*91f0*/  MOV R0, UR5 ;  /* 0x0000000500007c02 */ /* 0x010fce0008000f00 */
.L_x_130:
[----:B-1----:R1:W2:Y:S02]  /*9200*/  SYNCS.PHASECHK.TRANS64.TRYWAIT P0, [R0+URZ], R2 ;  /* 0x00000002000075a7 */ /* 0x0022a400080011ff */
[----:B--2---:R-:W-:Y:S05]  /*9210*/  @!P0 NANOSLEEP.SYNCS 0x989680 ;  /* 0x009896800000895d */ /* 0x004fea0003900000 */
[----:B------:R-:W2:Y:S02]  /*9220*/  @!P0 SYNCS.PHASECHK.TRANS64 P0, [R0+URZ], R2 ;  /* 0x00000002000085a7 */ /* 0x000ea400080010ff */
[----:B--2---:R-:W-:Y:S05]  /*9230*/  @!P0 BRA `(.L_x_130) ;  /* 0xfffffffc00f08947 */ /* 0x004fea000383ffff */
[----:B------:R-:W-:Y:S05]  /*9240*/  BRA `(.L_x_131) ;  /* 0xffffff9000407947 */ /* 0x000fea000383ffff */
.L_x_37:
[----:B----4-:R-:W-:-:S07]  /*9250*/  MOV R0, UR5 ;  /* 0x0000000500007c02 */ /* 0x010fce0008000f00 */
.L_x_132:
[----:B-1----:R1:W2:Y:S02]  /*9260*/  SYNCS.PHASECHK.TRANS64.TRYWAIT P0, [R0+URZ], R3 ;  /* 0x00000003000075a7 */ /* 0x0022a400080011ff */
[----:B--2---:R-:W-:Y:S05]  /*9270*/  @!P0 NANOSLEEP.SYNCS 0x989680 ;  /* 0x009896800000895d */ /* 0x004fea0003900000 */
[----:B------:R-:W2:Y:S02]  /*9280*/  @!P0 SYNCS.PHASECHK.TRANS64 P0, [R0+URZ], R3 ;  /* 0x00000003000085a7 */ /* 0x000ea400080010ff */
[----:B--2---:R-:W-:Y:S05]  /*9290*/  @!P0 BRA `(.L_x_132) ;  /* 0xfffffffc00f08947 */ /* 0x004fea000383ffff */
[----:B------:R-:W-:Y:S05]  /*92a0*/  BRA `(.L_x_133) ;  /* 0xffffff90004c7947 */ /* 0x000fea000383ffff */
.L_x_38:
[----:B----4-:R-:W-:-:S07]  /*92b0*/  MOV R0, UR5 ;  /* 0x0000000500007c02 */ /* 0x010fce0008000f00 */
.L_x_134:
[----:B-1----:R1:W2:Y:S02]  /*92c0*/  SYNCS.PHASECHK.TRANS64.TRYWAIT P0, [R0+URZ], R3 ;  /* 0x00000003000075a7 */ /* 0x0022a400080011ff */
[----:B--2---:R-:W-:Y:S05]  /*92d0*/  @!P0 NANOSLEEP.SYNCS 0x989680 ;  /* 0x009896800000895d */ /* 0x004fea0003900000 */
[----:B------:R-:W2:Y:S02]  /*92e0*/  @!P0 SYNCS.PHASECHK.TRANS64 P0, [R0+URZ], R3 ;  /* 0x00000003000085a7 */ /* 0x000ea400080010ff */
[----:B--2---:R-:W-:Y:S05]  /*92f0*/  @!P0 BRA `(.L_x_134) ;  /* 0xfffffffc00f08947 */ /* 0x004fea000383ffff */
[----:B------:R-:W-:Y:S05]  /*9300*/  BRA `(.L_x_135) ;  /* 0xffffff9000587947 */ /* 0x000fea000383ffff */
.L_x_39:
[----:B----4-:R-:W-:-:S07]  /*9310*/  MOV R0, UR5 ;  /* 0x0000000500007c02 */ /* 0x010fce0008000f00 */
.L_x_136:
[----:B-1----:R1:W2:Y:S02]  /*9320*/  SYNCS.PHASECHK.TRANS64.TRYWAIT P0, [R0+URZ], R3 ;  /* 0x00000003000075a7 */ /* 0x0022a400080011ff */
[----:B--2---:R-:W-:Y:S05]  /*9330*/  @!P0 NANOSLEEP.SYNCS 0x989680 ;  /* 0x009896800000895d */ /* 0x004fea0003900000 */
[----:B------:R-:W2:Y:S02]  /*9340*/  @!P0 SYNCS.PHASECHK.TRANS64 P0, [R0+URZ], R3 ;  /* 0x00000003000085a7 */ /* 0x000ea400080010ff */
[----:B--2---:R-:W-:Y:S05]  /*9350*/  @!P0 BRA `(.L_x_136) ;  /* 0xfffffffc00f08947 */ /* 0x004fea000383ffff */
[----:B------:R-:W-:Y:S05]  /*9360*/  BRA `(.L_x_137) ;  /* 0xffffff9000647947 */ /* 0x000fea000383ffff */
.L_x_42:
[----:B-1----:R1:W2:Y:S02]  /*9370*/  SYNCS.PHASECHK.TRANS64.TRYWAIT P0, [R0+URZ+0x100], R4 ;  /* 0x00010004000075a7 */ /* 0x0022a400080011ff */
[----:B--2---:R-:W-:Y:S05]  /*9380*/  @!P0 NANOSLEEP.SYNCS 0x989680 ;  /* 0x009896800000895d */ /* 0x004fea0003900000 */
[----:B------:R-:W2:Y:S02]  /*9390*/  @!P0 SYNCS.PHASECHK.TRANS64 P0, [R0+URZ+0x100], R4 ;  /* 0x00010004000085a7 */ /* 0x000ea400080010ff */
[----:B--2---:R-:W-:Y:S05]  /*93a0*/  @!P0 BRA `(.L_x_42) ;  /* 0xfffffffc00f08947 */ /* 0x004fea000383ffff */
[----:B------:R-:W-:Y:S05]  /*93b0*/  BRA `(.L_x_138) ;  /* 0xffffff9000c07947 */ /* 0x000fea000383ffff */
.L_x_43:
[----:B------:R-:W-:-:S07]  /*93c0*/  MOV R0, UR5 ;  /* 0x0000000500007c02 */ /* 0x000fce0008000f00 */
.L_x_139:
[----:B-1----:R1:W2:Y:S02]  /*93d0*/  SYNCS.PHASECHK.TRANS64.TRYWAIT P0, [R0+URZ+0xb0], R5 ;  /* 0x0000b005000075a7 */ /* 0x0022a400080011ff */
[----:B--2---:R-:W-:Y:S05]  /*93e0*/  @!P0 NANOSLEEP.SYNCS 0x989680 ;  /* 0x009896800000895d */ /* 0x004fea0003900000 */
[----:B------:R-:W2:Y:S02]  /*93f0*/  @!P0 SYNCS.PHASECHK.TRANS64 P0, [R0+URZ+0xb0], R5 ;  /* 0x0000b005000085a7 */ /* 0x000ea400080010ff */
[----:B--2---:R-:W-:Y:S05]  /*9400*/  @!P0 BRA `(.L_x_139) ;  /* 0xfffffffc00f08947 */ /* 0x004fea000383ffff */
[----:B------:R-:W-:Y:S05]  /*9410*/  BRA `(.L_x_140) ;  /* 0xffffff9000d07947 */ /* 0x000fea000383ffff */
.L_x_44:
[----:B-1----:R1:W2:Y:S02]  /*9420*/  SYNCS.PHASECHK.TRANS64.TRYWAIT P1, [R0+URZ+0xa0], R4 ;  /* 0x0000a004000075a7 */ /* 0x0022a400080211ff */
[----:B--2---:R-:W-:Y:S05]  /*9430*/  @!P1 NANOSLEEP.SYNCS 0x989680 ;  /* 0x009896800000995d */ /* 0x004fea0003900000 */
[----:B------:R-:W2:Y:S02]  /*9440*/  @!P1 SYNCS.PHASECHK.TRANS64 P1, [R0+URZ+0xa0], R4 ;  /* 0x0000a004000095a7 */ /* 0x000ea400080210ff */
[----:B--2---:R-:W-:Y:S05]  /*9450*/  @!P1 BRA `(.L_x_44) ;  /* 0xfffffffc00f09947 */ /* 0x004fea000383ffff */
[----:B------:R-:W-:Y:S05]  /*9460*/  BRA `(.L_x_141) ;  /* 0xffffff9400007947 */ /* 0x000fea000383ffff */
.L_x_47:
[----:B------:R-:W-:-:S07]  /*9470*/  MOV R0, UR5 ;  /* 0x0000000500007c02 */ /* 0x000fce0008000f00 */
.L_x_142:
[----:B-1----:R1:W2:Y:S02]  /*9480*/  SYNCS.PHASECHK.TRANS64.TRYWAIT P0, [R0+URZ+0xb0], R2 ;  /* 0x0000b002000075a7 */ /* 0x0022a400080011ff */
[----:B--2---:R-:W-:Y:S05]  /*9490*/  @!P0 NANOSLEEP.SYNCS 0x989680 ;  /* 0x009896800000895d */ /* 0x004fea0003900000 */
[----:B------:R-:W2:Y:S02]  /*94a0*/  @!P0 SYNCS.PHASECHK.TRANS64 P0, [R0+URZ+0xb0], R2 ;  /* 0x0000b002000085a7 */ /* 0x000ea400080010ff */
[----:B--2---:R-:W-:Y:S05]  /*94b0*/  @!P0 BRA `(.L_x_142) ;  /* 0xfffffffc00f08947 */ /* 0x004fea000383ffff */
[----:B------:R-:W-:Y:S05]  /*94c0*/  BRA `(.L_x_46) ;  /* 0xffffff9400547947 */ /* 0x000fea000383ffff */
.L_x_54:
[----:B-1----:R1:W2:Y:S02]  /*94d0*/  SYNCS.PHASECHK.TRANS64.TRYWAIT P1, [R0+URZ+0xa0], R2 ;  /* 0x0000a002000075a7 */ /* 0x0022a400080211ff */
[----:B--2---:R-:W-:Y:S05]  /*94e0*/  @!P1 NANOSLEEP.SYNCS 0x989680 ;  /* 0x009896800000995d */ /* 0x004fea0003900000 */
[----:B------:R-:W2:Y:S02]  /*94f0*/  @!P1 SYNCS.PHASECHK.TRANS64 P1, [R0+URZ+0xa0], R2 ;  /* 0x0000a002000095a7 */ /* 0x000ea400080210ff */
[----:B--2---:R-:W-:Y:S05]  /*9500*/  @!P1 BRA `(.L_x_54) ;  /* 0xfffffffc00f09947 */ /* 0x004fea000383ffff */
[----:B------:R-:W-:Y:S05]  /*9510*/  BRA `(.L_x_143) ;  /* 0xffffff9800c07947 */ /* 0x000fea000383ffff */
.L_x_55:
[----:B------:R-:W-:-:S07]  /*9520*/  MOV R2, UR7 ;  /* 0x0000000700027c02 */ /* 0x000fce0008000f00 */
.L_x_144:
[----:B-1----:R1:W2:Y:S02]  /*9530*/  SYNCS.PHASECHK.TRANS64.TRYWAIT P0, [R2+URZ+0xe0], R0 ;  /* 0x0000e000020075a7 */ /* 0x0022a400080011ff */
[----:B--2---:R-:W-:Y:S05]  /*9540*/  @!P0 NANOSLEEP.SYNCS 0x989680 ;  /* 0x009896800000895d */ /* 0x004fea0003900000 */
[----:B------:R-:W2:Y:S02]  /*9550*/  @!P0 SYNCS.PHASECHK.TRANS64 P0, [R2+URZ+0xe0], R0 ;  /* 0x0000e000020085a7 */ /* 0x000ea400080010ff */
[----:B--2---:R-:W-:Y:S05]  /*9560*/  @!P0 BRA `(.L_x_144) ;  /* 0xfffffffc00f08947 */ /* 0x004fea000383ffff */
[----:B------:R-:W-:Y:S05]  /*9570*/  BRA `(.L_x_145) ;  /* 0xffffff9c00107947 */ /* 0x000fea000383ffff */
.L_x_58:
[----:B------:R-:W-:Y:S07]  /*9580*/  MOV R0, UR6 ;  /* 0x0000000600007c02 */ /* 0x000fee0008000f00 */
.L_x_146:
[----:B-1----:R1:W2:Y:S02]  /*9590*/  SYNCS.PHASECHK.TRANS64.TRYWAIT P0, [R0+URZ], R2 ;  /* 0x00000002000075a7 */ /* 0x0022a400080011ff */
[----:B--2---:R-:W-:Y:S05]  /*95a0*/  @!P0 NANOSLEEP.SYNCS 0x989680 ;  /* 0x009896800000895d */ /* 0x004fea0003900000 */
[----:B------:R-:W2:Y:S02]  /*95b0*/  @!P0 SYNCS.PHASECHK.TRANS64 P0, [R0+URZ], R2 ;  /* 0x00000002000085a7 */ /* 0x000ea400080010ff */
[----:B--2---:R-:W-:Y:S05]  /*95c0*/  @!P0 BRA `(.L_x_146) ;  /* 0xfffffffc00f08947 */ /* 0x004fea000383ffff */
[----:B------:R-:W-:Y:S05]  /*95d0*/  BRA `(.L_x_57) ;  /* 0xffffff9c002c7947 */ /* 0x000fea000383ffff */
.L_x_61:
[----:B------:R-:W-:-:S07]  /*95e0*/  MOV R0, UR6 ;  /* 0x0000000600007c02 */ /* 0x000fce0008000f00 */
.L_x_147:
[----:B--2---:R2:W4:Y:S02]  /*95f0*/  SYNCS.PHASECHK.TRANS64.TRYWAIT P0, [R0+URZ], R2 ;  /* 0x00000002000075a7 */ /* 0x00452400080011ff */
[----:B----4-:R-:W-:Y:S05]  /*9600*/  @!P0 NANOSLEEP.SYNCS 0x989680 ;  /* 0x009896800000895d */ /* 0x010fea0003900000 */
[----:B------:R-:W4:Y:S02]  /*9610*/  @!P0 SYNCS.PHASECHK.TRANS64 P0, [R0+URZ], R2 ;  /* 0x00000002000085a7 */ /* 0x000f2400080010ff */
[----:B----4-:R-:W-:Y:S05]  /*9620*/  @!P0 BRA `(.L_x_147) ;  /* 0xfffffffc00f08947 */ /* 0x010fea000383ffff */
[----:B------:R-:W-:Y:S05]  /*9630*/  BRA `(.L_x_148) ;  /* 0xffffffa000087947 */ /* 0x000fea000383ffff */
.L_x_62:
[----:B------:R-:W-:-:S07]  /*9640*/  MOV R0, UR6 ;  /* 0x0000000600007c02 */ /* 0x000fce0008000f00 */
.L_x_149:
[----:B-1----:R1:W2:Y:S02]  /*9650*/  SYNCS.PHASECHK.TRANS64.TRYWAIT P0, [R0+URZ], R3 ;  /* 0x00000003000075a7 */ /* 0x0022a400080011ff */
[----:B--2---:R-:W-:Y:S05]  /*9660*/  @!P0 NANOSLEEP.SYNCS 0x989680 ;  /* 0x009896800000895d */ /* 0x004fea0003900000 */
[----:B------:R-:W2:Y:S02]  /*9670*/  @!P0 SYNCS.PHASECHK.TRANS64 P0, [R0+URZ], R3 ;  /* 0x00000003000085a7 */ /* 0x000ea400080010ff */
[----:B--2---:R-:W-:Y:S05]  /*9680*/  @!P0 BRA `(.L_x_149) ;  /* 0xfffffffc00f08947 */ /* 0x004fea000383ffff */
[----:B------:R-:W-:Y:S05]  /*9690*/  BRA `(.L_x_150) ;  /* 0xffffffa000147947 */ /* 0x000fea000383ffff */
.L_x_63:
[----:B------:R-:W-:-:S07]  /*96a0*/  MOV R0, UR6 ;  /* 0x0000000600007c02 */ /* 0x000fce0008000f00 */
.L_x_151:
[----:B-1----:R1:W2:Y:S02]  /*96b0*/  SYNCS.PHASECHK.TRANS64.TRYWAIT P0, [R0+URZ], R3 ;  /* 0x00000003000075a7 */ /* 0x0022a400080011ff */
[----:B--2---:R-:W-:Y:S05]  /*96c0*/  @!P0 NANOSLEEP.SYNCS 0x989680 ;  /* 0x009896800000895d */ /* 0x004fea0003900000 */
[----:B------:R-:W2:Y:S02]  /*96d0*/  @!P0 SYNCS.PHASECHK.TRANS64 P0, [R0+URZ], R3 ;  /* 0x00000003000085a7 */ /* 0x000ea400080010ff */
[----:B--2---:R-:W-:Y:S05]  /*96e0*/  @!P0 BRA `(.L_x_151) ;  /* 0xfffffffc00f08947 */ /* 0x004fea000383ffff */
[----:B------:R-:W-:Y:S05]  /*96f0*/  BRA `(.L_x_152) ;  /* 0xffffffa000207947 */ /* 0x000fea000383ffff */
.L_x_64:
[----:B-1----:R-:W-:-:S07]  /*9700*/  MOV R0, UR7 ;  /* 0x0000000700007c02 */ /* 0x002fce0008000f00 */
.L_x_153:
[----:B-1----:R1:W2:Y:S02]  /*9710*/  SYNCS.PHASECHK.TRANS64.TRYWAIT P0, [R0+URZ], R2 ;  /* 0x00000002000075a7 */ /* 0x0022a400080011ff */
[----:B--2---:R-:W-:Y:S05]  /*9720*/  @!P0 NANOSLEEP.SYNCS 0x989680 ;  /* 0x009896800000895d */ /* 0x004fea0003900000 */
[----:B------:R-:W2:Y:S02]  /*9730*/  @!P0 SYNCS.PHASECHK.TRANS64 P0, [R0+URZ], R2 ;  /* 0x00000002000085a7 */ /* 0x000ea400080010ff */
[----:B--2---:R-:W-:Y:S05]  /*9740*/  @!P0 BRA `(.L_x_153) ;  /* 0xfffffffc00f08947 */ /* 0x004fea000383ffff */
[----:B------:R-:W-:Y:S05]  /*9750*/  BRA `(.L_x_154) ;  /* 0xffffffa0002c7947 */ /* 0x000fea000383ffff */
.L_x_69:
[----:B--2---:R2:W3:Y:S02]  /*9760*/  SYNCS.PHASECHK.TRANS64.TRYWAIT P0, [R0+URZ+0xa0], R2 ;  /* 0x0000a002000075a7 */ /* 0x0044e400080011ff */
[----:B---3--:R-:W-:Y:S05]  /*9770*/  @!P0 NANOSLEEP.SYNCS 0x989680 ;  /* 0x009896800000895d */ /* 0x008fea0003900000 */
[----:B------:R-:W3:Y:S02]  /*9780*/  @!P0 SYNCS.PHASECHK.TRANS64 P0, [R0+URZ+0xa0], R2 ;  /* 0x0000a002000085a7 */ /* 0x000ee400080010ff */
[----:B---3--:R-:W-:Y:S05]  /*9790*/  @!P0 BRA `(.L_x_69) ;  /* 0xfffffffc00f08947 */ /* 0x008fea000383ffff */
[----:B------:R-:W-:Y:S05]  /*97a0*/  BRA `(.L_x_155) ;  /* 0xffffffa400387947 */ /* 0x000fea000383ffff */
.L_x_72:
[----:B------:R-:W-:Y:S07]  /*97b0*/  MOV R0, UR7 ;  /* 0x0000000700007c02 */ /* 0x000fee0008000f00 */
.L_x_156:
[----:B--2---:R2:W3:Y:S02]  /*97c0*/  SYNCS.PHASECHK.TRANS64.TRYWAIT P0, [R0+URZ+0x98], R2 ;  /* 0x00009802000075a7 */ /* 0x0044e400080011ff */
[----:B---3--:R-:W-:Y:S05]  /*97d0*/  @!P0 NANOSLEEP.SYNCS 0x989680 ;  /* 0x009896800000895d */ /* 0x008fea0003900000 */
[----:B------:R-:W3:Y:S02]  /*97e0*/  @!P0 SYNCS.PHASECHK.TRANS64 P0, [R0+URZ+0x98], R2 ;  /* 0x00009802000085a7 */ /* 0x000ee400080010ff */
[----:B---3--:R-:W-:Y:S05]  /*97f0*/  @!P0 BRA `(.L_x_156) ;  /* 0xfffffffc00f08947 */ /* 0x008fea000383ffff */
[----:B------:R-:W-:Y:S05]  /*9800*/  BRA `(.L_x_71) ;  /* 0xffffffa800187947 */ /* 0x000fea000383ffff */
.L_x_75:
[----:B------:R-:W-:Y:S07]  /*9810*/  MOV R0, UR7 ;  /* 0x0000000700007c02 */ /* 0x000fee0008000f00 */
.L_x_157:
[----:B-1----:R1:W2:Y:S02]  /*9820*/  SYNCS.PHASECHK.TRANS64.TRYWAIT P0, [R0+URZ+0x70], R14 ;  /* 0x0000700e000075a7 */ /* 0x0022a400080011ff */
[----:B--2---:R-:W-:Y:S05]  /*9830*/  @!P0 NANOSLEEP.SYNCS 0x989680 ;  /* 0x009896800000895d */ /* 0x004fea0003900000 */
[----:B------:R-:W2:Y:S02]  /*9840*/  @!P0 SYNCS.PHASECHK.TRANS64 P0, [R0+URZ+0x70], R14 ;  /* 0x0000700e000085a7 */ /* 0x000ea400080010ff */
[----:B--2---:R-:W-:Y:S05]  /*9850*/  @!P0 BRA `(.L_x_157) ;  /* 0xfffffffc00f08947 */ /* 0x004fea000383ffff */
[----:B------:R-:W-:Y:S05]  /*9860*/  BRA `(.L_x_158) ;  /* 0xffffffa800907947 */ /* 0x000fea000383ffff */
.L_x_76:
[----:B------:R-:W-:Y:S07]  /*9870*/  MOV R0, UR7 ;  /* 0x0000000700007c02 */ /* 0x000fee0008000f00 */
.L_x_159:
[----:B-1----:R1:W2:Y:S02]  /*9880*/  SYNCS.PHASECHK.TRANS64.TRYWAIT P0, [R0+URZ+0x78], R14 ;  /* 0x0000780e000075a7 */ /* 0x0022a400080011ff */
[----:B--2---:R-:W-:Y:S05]  /*9890*/  @!P0 NANOSLEEP.SYNCS 0x989680 ;  /* 0x009896800000895d */ /* 0x004fea0003900000 */
[----:B------:R-:W2:Y:S02]  /*98a0*/  @!P0 SYNCS.PHASECHK.TRANS64 P0, [R0+URZ+0x78], R14 ;  /* 0x0000780e000085a7 */ /* 0x000ea400080010ff */
[----:B--2---:R-:W-:Y:S05]  /*98b0*/  @!P0 BRA `(.L_x_159) ;  /* 0xfffffffc00f08947 */ /* 0x004fea000383ffff */
[----:B------:R-:W-:Y:S05]  /*98c0*/  BRA `(.L_x_160) ;  /* 0xffffffa800c87947 */ /* 0x000fea000383ffff */
.L_x_77:
[----:B------:R-:W-:Y:S07]  /*98d0*/  MOV R0, UR7 ;  /* 0x0000000700007c02 */ /* 0x000fee0008000f00 */
.L_x_161:
[----:B-1----:R1:W2:Y:S02]  /*98e0*/  SYNCS.PHASECHK.TRANS64.TRYWAIT P0, [R0+URZ+0x80], R14 ;  /* 0x0000800e000075a7 */ /* 0x0022a400080011ff */
[----:B--2---:R-:W-:Y:S05]  /*98f0*/  @!P0 NANOSLEEP.SYNCS 0x989680 ;  /* 0x009896800000895d */ /* 0x004fea0003900000 */
[----:B------:R-:W2:Y:S02]  /*9900*/  @!P0 SYNCS.PHASECHK.TRANS64 P0, [R0+URZ+0x80], R14 ;  /* 0x0000800e000085a7 */ /* 0x000ea400080010ff */
[----:B--2---:R-:W-:Y:S05]  /*9910*/  @!P0 BRA `(.L_x_161) ;  /* 0xfffffffc00f08947 */ /* 0x004fea000383ffff */
[----:B------:R-:W-:Y:S05]  /*9920*/  BRA `(.L_x_162) ;  /* 0xffffffac000c7947 */ /* 0x000fea000383ffff */
.L_x_78:
[----:B------:R-:W-:Y:S07]  /*9930*/  MOV R0, UR7 ;  /* 0x0000000700007c02 */ /* 0x000fee0008000f00 */
.L_x_163:
[----:B-1----:R1:W2:Y:S02]  /*9940*/  SYNCS.PHASECHK.TRANS64.TRYWAIT P0, [R0+URZ+0x88], R14 ;  /* 0x0000880e000075a7 */ /* 0x0022a400080011ff */
[----:B--2---:R-:W-:Y:S05]  /*9950*/  @!P0 NANOSLEEP.SYNCS 0x989680 ;  /* 0x009896800000895d */ /* 0x004fea0003900000 */
[----:B------:R-:W2:Y:S02]  /*9960*/  @!P0 SYNCS.PHASECHK.TRANS64 P0, [R0+URZ+0x88], R14 ;  /* 0x0000880e000085a7 */ /* 0x000ea400080010ff */
[----:B--2---:R-:W-:Y:S05]  /*9970*/  @!P0 BRA `(.L_x_163) ;  /* 0xfffffffc00f08947 */ /* 0x004fea000383ffff */
[----:B------:R-:W-:Y:S05]  /*9980*/  BRA `(.L_x_164) ;  /* 0xffffffac00907947 */ /* 0x000fea000383ffff */
.L_x_80:
[----:B------:R-:W-:-:S07]  /*9990*/  MOV R0, UR7 ;  /* 0x0000000700007c02 */ /* 0x000fce0008000f00 */
.L_x_165:
[----:B-1----:R1:W3:Y:S02]  /*99a0*/  SYNCS.PHASECHK.TRANS64.TRYWAIT P0, [R0+URZ+0x70], R2 ;  /* 0x00007002000075a7 */ /* 0x0022e400080011ff */
[----:B---3--:R-:W-:Y:S05]  /*99b0*/  @!P0 NANOSLEEP.SYNCS 0x989680 ;  /* 0x009896800000895d */ /* 0x008fea0003900000 */
[----:B------:R-:W3:Y:S02]  /*99c0*/  @!P0 SYNCS.PHASECHK.TRANS64 P0, [R0+URZ+0x70], R2 ;  /* 0x00007002000085a7 */ /* 0x000ee400080010ff */
[----:B---3--:R-:W-:Y:S05]  /*99d0*/  @!P0 BRA `(.L_x_165) ;  /* 0xfffffffc00f08947 */ /* 0x008fea000383ffff */
[----:B------:R-:W-:Y:S05]  /*99e0*/  BRA `(.L_x_166) ;  /* 0xffffffb000007947 */ /* 0x000fea000383ffff */
.L_x_81:
[----:B-1----:R-:W-:-:S07]  /*99f0*/  MOV R0, UR7 ;  /* 0x0000000700007c02 */ /* 0x002fce0008000f00 */
.L_x_167:
[----:B-1----:R1:W3:Y:S02]  /*9a00*/  SYNCS.PHASECHK.TRANS64.TRYWAIT P0, [R0+URZ+0x78], R2 ;  /* 0x00007802000075a7 */ /* 0x0022e400080011ff */
[----:B---3--:R-:W-:Y:S05]  /*9a10*/  @!P0 NANOSLEEP.SYNCS 0x989680 ;  /* 0x009896800000895d */ /* 0x008fea0003900000 */
[----:B------:R-:W3:Y:S02]  /*9a20*/  @!P0 SYNCS.PHASECHK.TRANS64 P0, [R0+URZ+0x78], R2 ;  /* 0x00007802000085a7 */ /* 0x000ee400080010ff */
[----:B---3--:R-:W-:Y:S05]  /*9a30*/  @!P0 BRA `(.L_x_167) ;  /* 0xfffffffc00f08947 */ /* 0x008fea000383ffff */
[----:B------:R-:W-:Y:S05]  /*9a40*/  BRA `(.L_x_168) ;  /* 0xffffffac00f07947 */ /* 0x000fea000383ffff */
.L_x_82:
[----:B-1----:R-:W-:-:S07]  /*9a50*/  MOV R0, UR7 ;  /* 0x0000000700007c02 */ /* 0x002fce0008000f00 */
.L_x_169:
[----:B-1----:R1:W3:Y:S02]  /*9a60*/  SYNCS.PHASECHK.TRANS64.TRYWAIT P0, [R0+URZ+0x80], R2 ;  /* 0x00008002000075a7 */ /* 0x0022e400080011ff */
[----:B---3--:R-:W-:Y:S05]  /*9a70*/  @!P0 NANOSLEEP.SYNCS 0x989680 ;  /* 0x009896800000895d */ /* 0x008fea0003900000 */
[----:B------:R-:W3:Y:S02]  /*9a80*/  @!P0 SYNCS.PHASECHK.TRANS64 P0, [R0+URZ+0x80], R2 ;  /* 0x00008002000085a7 */ /* 0x000ee400080010ff */
[----:B---3--:R-:W-:Y:S05]  /*9a90*/  @!P0 BRA `(.L_x_169) ;  /* 0xfffffffc00f08947 */ /* 0x008fea000383ffff */
[----:B------:R-:W-:Y:S05]  /*9aa0*/  BRA `(.L_x_170) ;  /* 0xffffffac00e07947 */ /* 0x000fea000383ffff */
.L_x_84:
[----:B--2---:R2:W4:Y:S02]  /*9ab0*/  SYNCS.PHASECHK.TRANS64.TRYWAIT P0, [R0+URZ+0xa0], R2 ;  /* 0x0000a002000075a7 */ /* 0x00452400080011ff */
[----:B----4-:R-:W-:Y:S05]  /*9ac0*/  @!P0 NANOSLEEP.SYNCS 0x989680 ;  /* 0x009896800000895d */ /* 0x010fea0003900000 */
[----:B------:R-:W4:Y:S02]  /*9ad0*/  @!P0 SYNCS.PHASECHK.TRANS64 P0, [R0+URZ+0xa0], R2 ;  /* 0x0000a002000085a7 */ /* 0x000f2400080010ff */
[----:B----4-:R-:W-:Y:S05]  /*9ae0*/  @!P0 BRA `(.L_x_84) ;  /* 0xfffffffc00f08947 */ /* 0x010fea000383ffff */
[----:B------:R-:W-:Y:S05]  /*9af0*/  BRA `(.L_x_171) ;  /* 0xffffffb000ac7947 */ /* 0x000fea000383ffff */
.L_x_95:
[----:B-1----:R1:W3:Y:S02]  /*9b00*/  SYNCS.PHASECHK.TRANS64.TRYWAIT P1, [R2+URZ+0x50], R0 ;  /* 0x00005000020075a7 */ /* 0x0022e400080211ff */
[----:B---3--:R-:W-:Y:S05]  /*9b10*/  @!P1 NANOSLEEP.SYNCS 0x989680 ;  /* 0x009896800000995d */ /* 0x008fea0003900000 */
[----:B------:R-:W3:Y:S02]  /*9b20*/  @!P1 SYNCS.PHASECHK.TRANS64 P1, [R2+URZ+0x50], R0 ;  /* 0x00005000020095a7 */ /* 0x000ee400080210ff */
[----:B---3--:R-:W-:Y:S05]  /*9b30*/  @!P1 BRA `(.L_x_95) ;  /* 0xfffffffc00f09947 */ /* 0x008fea000383ffff */
[----:B------:R-:W-:Y:S05]  /*9b40*/  BRA `(.L_x_94) ;  /* 0xffffffbc00c47947 */ /* 0x000fea000383ffff */
.L_x_97:
[----:B-1----:R1:W2:Y:S02]  /*9b50*/  SYNCS.PHASECHK.TRANS64.TRYWAIT P0, [R113+URZ+0xc0], R3 ;  /* 0x0000c003710075a7 */ /* 0x0022a400080011ff */
[----:B--2---:R-:W-:Y:S05]  /*9b60*/  @!P0 NANOSLEEP.SYNCS 0x989680 ;  /* 0x009896800000895d */ /* 0x004fea0003900000 */
[----:B------:R-:W2:Y:S02]  /*9b70*/  @!P0 SYNCS.PHASECHK.TRANS64 P0, [R113+URZ+0xc0], R3 ;  /* 0x0000c003710085a7 */ /* 0x000ea400080010ff */
[----:B--2---:R-:W-:Y:S05]  /*9b80*/  @!P0 BRA `(.L_x_97) ;  /* 0xfffffffc00f08947 */ /* 0x004fea000383ffff */
[----:B------:R-:W-:Y:S05]  /*9b90*/  BRA `(.L_x_96) ;  /* 0xffffffc000187947 */ /* 0x000fea000383ffff */
.L_x_105:
[----:B--2---:R2:W3:Y:S02]  /*9ba0*/  SYNCS.PHASECHK.TRANS64.TRYWAIT P0, [R0+URZ+0x50], R3 ;  /* 0x00005003000075a7 */ /* 0x0044e400080011ff */
[----:B---3--:R-:W-:Y:S05]  /*9bb0*/  @!P0 NANOSLEEP.SYNCS 0x989680 ;  /* 0x009896800000895d */ /* 0x008fea0003900000 */
[----:B------:R-:W3:Y:S02]  /*9bc0*/  @!P0 SYNCS.PHASECHK.TRANS64 P0, [R0+URZ+0x50], R3 ;  /* 0x00005003000085a7 */ /* 0x000ee400080010ff */
[----:B---3--:R-:W-:Y:S05]  /*9bd0*/  @!P0 BRA `(.L_x_105) ;  /* 0xfffffffc00f08947 */ /* 0x008fea000383ffff */
[----:B------:R-:W-:Y:S05]  /*9be0*/  BRA `(.L_x_104) ;  /* 0xffffffcc00087947 */ /* 0x000fea000383ffff */
.L_x_113:
[----:B--2---:R2:W3:Y:S02]  /*9bf0*/  SYNCS.PHASECHK.TRANS64.TRYWAIT P0, [R0+URZ+0x50], R4 ;  /* 0x00005004000075a7 */ /* 0x0044e400080011ff */
[----:B---3--:R-:W-:Y:S05]  /*9c00*/  @!P0 NANOSLEEP.SYNCS 0x989680 ;  /* 0x009896800000895d */ /* 0x008fea0003900000 */
[----:B------:R-:W3:Y:S02]  /*9c10*/  @!P0 SYNCS.PHASECHK.TRANS64 P0, [R0+URZ+0x50], R4 ;  /* 0x00005004000085a7 */ /* 0x000ee400080010ff */
[----:B---3--:R-:W-:Y:S05]  /*9c20*/  @!P0 BRA `(.L_x_113) ;  /* 0xfffffffc00f08947 */ /* 0x008fea000383ffff */
[----:B------:R-:W-:Y:S05]  /*9c30*/  BRA `(.L_x_112) ;  /* 0xffffffd8004c7947 */ /* 0x000fea000383ffff */
.L_x_121:
[----:B--2---:R2:W3:Y:S02]  /*9c40*/  SYNCS.PHASECHK.TRANS64.TRYWAIT P0, [R0+URZ+0x50], R4 ;  /* 0x00005004000075a7 */ /* 0x0044e400080011ff */
[----:B---3--:R-:W-:Y:S05]  /*9c50*/  @!P0 NANOSLEEP.SYNCS 0x989680 ;  /* 0x009896800000895d */ /* 0x008fea0003900000 */
[----:B------:R-:W3:Y:S02]  /*9c60*/  @!P0 SYNCS.PHASECHK.TRANS64 P0, [R0+URZ+0x50], R4 ;  /* 0x00005004000085a7 */ /* 0x000ee400080010ff */
[----:B---3--:R-:W-:Y:S05]  /*9c70*/  @!P0 BRA `(.L_x_121) ;  /* 0xfffffffc00f08947 */ /* 0x008fea000383ffff */
[----:B------:R-:W-:Y:S05]  /*9c80*/  BRA `(.L_x_120) ;  /* 0xffffffe4009c7947 */ /* 0x000fea000383ffff */
        .weak           $__internal_0_$__cuda_sm10x_tcgen05_guardrail_trap_col_being_dealloced_not_returned_by_alloc
        .type           $__internal_0_$__cuda_sm10x_tcgen05_guardrail_trap_col_being_dealloced_not_returned_by_alloc,@function
        .size           $__internal_0_$__cuda_sm10x_tcgen05_guardrail_trap_col_being_dealloced_not_returned_by_alloc,($__internal_1_$__cuda_sm10x_tcgen05_guardrail_trap_phase_invalid_during_alloc - $__internal_0_$__cuda_sm10x_tcgen05_guardrail_trap_col_being_dealloced_not_returned_by_alloc)
$__internal_0_$__cuda_sm10x_tcgen05_guardrail_trap_col_being_dealloced_not_returned_by_alloc:
[----:B------:R-:W-:Y:S05]  /*9c90*/  BPT.TRAP 0x1 ;  /* 0x000000040000795c */ /* 0x000fea0000300000 */
[----:B------:R-:W-:-:S04]  /*9ca0*/  HFMA2 R3, -RZ, RZ, 0, 0 ;  /* 0x00000000ff037431 */ /* 0x000fc800000001ff */
[----:B------:R-:W-:Y:S05]  /*9cb0*/  RET.REL.NODEC R2 `(_ZN7cutlass13device_kernelINS_4gemm6kernel13GemmUniversalIN4cute5tupleIJiiiiEEENS1_10collective13CollectiveMmaINS1_35MainloopSm100TmaUmmaWarpSpecializedILi5ELi2ELi4ENS5_IJNS4_1CILi1EEESB_SB_EEEEENS5_IJNSA_ILi64EEENSA_ILi256EEENSA_ILi128EEEEEENS_12float_e4m3_tENS5_IJSB_llEEESI_NS5_IJlSB_lEEENS4_8TiledMMAINS4_8MMA_AtomIJNS4_10MMA_TraitsINS4_19SM100_MMA_F8F6F4_SSEJSI_SI_fSE_SF_NS4_17integral_constantINS4_4UMMA5MajorELSR_1EEENSP_ISR_LSR_0EEENSP_INSQ_7ScaleInELSU_0EEESV_EEEEEENS4_6LayoutISC_NS5_IJNSA_ILi0EEESZ_SZ_EEEEENS5_IJNS4_10UnderscoreES12_S12_EEEEENS4_13SM90_TMA_LOADENS4_14ComposedLayoutINS4_7SwizzleILi2ELi4ELi3EEENS4_18smem_ptr_flag_bitsILi8EEENSY_INS5_IJSE_NSA_ILi8EEEEEENS5_IJSB_SE_EEEEEEEvNS4_8identityES15_NS16_INS17_ILi3ELi4ELi3EEES1A_NSY_INS5_IJS1B_SG_EEENS5_IJSG_SB_EEEEEEEvS1G_EENS_8epilogue10collective18CollectiveEpilogueINS1N_23Sm100TmaWarpSpecializedILi4ELi2ELi32ELb0ELb0EEEJSH_NS5_IJNSY_ISE_SB_EES1S_EEESI_SK_SI_SK_NS1N_6fusion15FusionCallbacksIS1R_NS1U_17LinearCombinationISI_fSI_fLNS_15FloatRoundStyleE2EEESH_S1T_JEEENS4_5SM1004TMEM4LOAD26SM100_TMEM_LOAD_16dp32b32xES15_NS16_IS18_S1A_NSY_INS5_IJS1B_SE_EEENS5_IJSE_SB_EEEEEEENS4_39AutoVectorizingCopyWithAssumedAlignmentILi128EEENS4_14SM90_TMA_STOREES27_S29_S29_EEEvvEEEEvNT_6ParamsE) ;  /* 0xffffff6002d07950 */ /* 0x000fea0003c3ffff */
        .weak           $__internal_1_$__cuda_sm10x_tcgen05_guardrail_trap_phase_invalid_during_alloc
        .type           $__internal_1_$__cuda_sm10x_tcgen05_guardrail_trap_phase_invalid_during_alloc,@function
        .size           $__internal_1_$__cuda_sm10x_tcgen05_guardrail_trap_phase_invalid_during_alloc,($__internal_2_$__cuda_sm10x_tcgen05_guardrail_trap_unallocated_columns_being_dealloced - $__internal_1_$__cuda_sm10x_tcgen05_guardrail_trap_phase_invalid_during_alloc)
$__internal_1_$__cuda_sm10x_tcgen05_guardrail_trap_phase_invalid_during_alloc:
[----:B------:R-:W-:Y:S05]  /*9cc0*/  BPT.TRAP 0x1 ;  /* 0x000000040000795c */ /* 0x000fea0000300000 */
[----:B------:R-:W-:-:S04]  /*9cd0*/  MOV R3, 0x0 ;  /* 0x0000000000037802 */ /* 0x000fc80000000f00 */
[----:B------:R-:W-:Y:S05]  /*9ce0*/  RET.REL.NODEC R2 `(_ZN7cutlass13device_kernelINS_4gemm6kernel13GemmUniversalIN4cute5tupleIJiiiiEEENS1_10collective13CollectiveMmaINS1_35MainloopSm100TmaUmmaWarpSpecializedILi5ELi2ELi4ENS5_IJNS4_1CILi1EEESB_SB_EEEEENS5_IJNSA_ILi64EEENSA_ILi256EEENSA_ILi128EEEEEENS_12float_e4m3_tENS5_IJSB_llEEESI_NS5_IJlSB_lEEENS4_8TiledMMAINS4_8MMA_AtomIJNS4_10MMA_TraitsINS4_19SM100_MMA_F8F6F4_SSEJSI_SI_fSE_SF_NS4_17integral_constantINS4_4UMMA5MajorELSR_1EEENSP_ISR_LSR_0EEENSP_INSQ_7ScaleInELSU_0EEESV_EEEEEENS4_6LayoutISC_NS5_IJNSA_ILi0EEESZ_SZ_EEEEENS5_IJNS4_10UnderscoreES12_S12_EEEEENS4_13SM90_TMA_LOADENS4_14ComposedLayoutINS4_7SwizzleILi2ELi4ELi3EEENS4_18smem_ptr_flag_bitsILi8EEENSY_INS5_IJSE_NSA_ILi8EEEEEENS5_IJSB_SE_EEEEEEEvNS4_8identityES15_NS16_INS17_ILi3ELi4ELi3EEES1A_NSY_INS5_IJS1B_SG_EEENS5_IJSG_SB_EEEEEEEvS1G_EENS_8epilogue10collective18CollectiveEpilogueINS1N_23Sm100TmaWarpSpecializedILi4ELi2ELi32ELb0ELb0EEEJSH_NS5_IJNSY_ISE_SB_EES1S_EEESI_SK_SI_SK_NS1N_6fusion15FusionCallbacksIS1R_NS1U_17LinearCombinationISI_fSI_fLNS_15FloatRoundStyleE2EEESH_S1T_JEEENS4_5SM1004TMEM4LOAD26SM100_TMEM_LOAD_16dp32b32xES15_NS16_IS18_S1A_NSY_INS5_IJS1B_SE_EEENS5_IJSE_SB_EEEEEEENS4_39AutoVectorizingCopyWithAssumedAlignmentILi128EEENS4_14SM90_TMA_STOREES27_S29_S29_EEEvvEEEEvNT_6ParamsE) ;  /* 0xffffff6002c47950 */ /* 0x000fea0003c3ffff */
        .weak           $__internal_2_$__cuda_sm10x_tcgen05_guardrail_trap_unallocated_columns_being_dealloced
        .type           $__internal_2_$__cuda_sm10x_tcgen05_guardrail_trap_unallocated_columns_being_dealloced,@function
        .size           $__internal_2_$__cuda_sm10x_tcgen05_guardrail_trap_unallocated_columns_being_dealloced,(.L_x_173 - $__internal_2_$__cuda_sm10x_tcgen05_guardrail_trap_unallocated_columns_being_dealloced)
$__internal_2_$__cuda_sm10x_tcgen05_guardrail_trap_unallocated_columns_being_dealloced:
[----:B------:R-:W-:Y:S05]  /*9cf0*/  BPT.TRAP 0x1 ;  /* 0x000000040000795c */ /* 0x000fea0000300000 */
[----:B------:R-:W-:-:S04]  /*9d00*/  HFMA2 R3, -RZ, RZ, 0, 0 ;  /* 0x00000000ff037431 */ /* 0x000fc800000001ff */
[----:B------:R-:W-:Y:S05]  /*9d10*/  RET.REL.NODEC R2 `(_ZN7cutlass13device_kernelINS_4gemm6kernel13GemmUniversalIN4cute5tupleIJiiiiEEENS1_10collective13CollectiveMmaINS1_35MainloopSm100TmaUmmaWarpSpecializedILi5ELi2ELi4ENS5_IJNS4_1CILi1EEESB_SB_EEEEENS5_IJNSA_ILi64EEENSA_ILi256EEENSA_ILi128EEEEEENS_12float_e4m3_tENS5_IJSB_llEEESI_NS5_IJlSB_lEEENS4_8TiledMMAINS4_8MMA_AtomIJNS4_10MMA_TraitsINS4_19SM100_MMA_F8F6F4_SSEJSI_SI_fSE_SF_NS4_17integral_constantINS4_4UMMA5MajorELSR_1EEENSP_ISR_LSR_0EEENSP_INSQ_7ScaleInELSU_0EEESV_EEEEEENS4_6LayoutISC_NS5_IJNSA_ILi0EEESZ_SZ_EEEEENS5_IJNS4_10UnderscoreES12_S12_EEEEENS4_13SM90_TMA_LOADENS4_14ComposedLayoutINS4_7SwizzleILi2ELi4ELi3EEENS4_18smem_ptr_flag_bitsILi8EEENSY_INS5_IJSE_NSA_ILi8EEEEEENS5_IJSB_SE_EEEEEEEvNS4_8identityES15_NS16_INS17_ILi3ELi4ELi3EEES1A_NSY_INS5_IJS1B_SG_EEENS5_IJSG_SB_EEEEEEEvS1G_EENS_8epilogue10collective18CollectiveEpilogueINS1N_23Sm100TmaWarpSpecializedILi4ELi2ELi32ELb0ELb0EEEJSH_NS5_IJNSY_ISE_SB_EES1S_EEESI_SK_SI_SK_NS1N_6fusion15FusionCallbacksIS1R_NS1U_17LinearCombinationISI_fSI_fLNS_15FloatRoundStyleE2EEESH_S1T_JEEENS4_5SM1004TMEM4LOAD26SM100_TMEM_LOAD_16dp32b32xES15_NS16_IS18_S1A_NSY_INS5_IJS1B_SE_EEENS5_IJSE_SB_EEEEEEENS4_39AutoVectorizingCopyWithAssumedAlignmentILi128EEENS4_14SM90_TMA_STOREES27_S29_S29_EEEvvEEEEvNT_6ParamsE) ;  /* 0xffffff6002b87950 */ /* 0x000fea0003c3ffff */
.L_x_172:
[----:B------:R-:W-:-:S00]  /*9d20*/  BRA `(.L_x_172) ;  /* 0xfffffffc00fc7947 */ /* 0x000fc0000383ffff */
[----:B------:R-:W-:-:S00]  /*9d30*/  NOP ;  /* 0x0000000000007918 */ /* 0x000fc00000000000 */
        /* <DEDUP_REMOVED lines=12> */
.L_x_173:


//--------------------- .nv.global.init           --------------------------
	.section	.nv.global.init,"aw",@progbits
.nv.global.init:
	.type		$str$27,@object
	.size		$str$27,($str$28 - $str$27)
$str$27:
        /*0000*/ 	.byte	0x28, 0x61, 0x64, 0x64, 0x72, 0x65, 0x73, 0x73, 0x20, 0x26, 0x20, 0x6d, 0x61, 0x73, 0x6b, 0x29
        /*0010*/ 	.byte	0x20, 0x3d, 0x3d, 0x20, 0x30, 0x00
	.type		$str$28,@object
	.size		$str$28,($str$26 - $str$28)
$str$28:
        /*0016*/ 	.byte	0x2f, 0x74, 0x6d, 0x70, 0x2f, 0x63, 0x75, 0x74, 0x6c, 0x61, 0x73, 0x73, 0x5f, 0x73, 0x77, 0x65
        /*0026*/ 	.byte	0x65, 0x70, 0x5f, 0x73, 0x72, 0x63, 0x2f, 0x69, 0x6e, 0x63, 0x6c, 0x75, 0x64, 0x65, 0x2f, 0x63
        /*0036*/ 	.byte	0x75, 0x74, 0x65, 0x2f, 0x70, 0x6f, 0x69, 0x6e, 0x74, 0x65, 0x72, 0x5f, 0x66, 0x6c, 0x61, 0x67
        /*0046*/ 	.byte	0x67, 0x65, 0x64, 0x2e, 0x68, 0x70, 0x70, 0x00
	.type		$str$26,@object
	.size		$str$26,($str$25 - $str$26)
$str$26:
        /*004e*/ 	.byte	0x2f, 0x74, 0x6d, 0x70, 0x2f, 0x63, 0x75, 0x74, 0x6c, 0x61, 0x73, 0x73, 0x5f, 0x73, 0x77, 0x65
        /*005e*/ 	.byte	0x65, 0x70, 0x5f, 0x73, 0x72, 0x63, 0x2f, 0x69, 0x6e, 0x63, 0x6c, 0x75, 0x64, 0x65, 0x2f, 0x63
        /*006e*/ 	.byte	0x75, 0x74, 0x65, 0x2f, 0x61, 0x74, 0x6f, 0x6d, 0x2f, 0x63, 0x6f, 0x70, 0x79, 0x5f, 0x74, 0x72
        /*007e*/ 	.byte	0x61, 0x69, 0x74, 0x73, 0x5f, 0x73, 0x6d, 0x31, 0x30, 0x30, 0x2e, 0x68, 0x70, 0x70, 0x00
	.type		$str$25,@object
	.size		$str$25,(__unnamed_1 - $str$25)
$str$25:
        /*008d*/ 	.byte	0x28, 0x28, 0x75, 0x69, 0x6e, 0x74, 0x33, 0x32, 0x5f, 0x74, 0x28, 0x74, 0x68, 0x72, 0x65, 0x61
        /*009d*/ 	.byte	0x64, 0x49, 0x64, 0x78, 0x2e, 0x78, 0x29, 0x20, 0x2f, 0x20, 0x33, 0x32, 0x29, 0x20, 0x25, 0x20
        /*00ad*/ 	.byte	0x34, 0x29, 0x20, 0x3d, 0x3d, 0x20, 0x28, 0x28, 0x28, 0x74, 0x6d, 0x65, 0x6d, 0x5f, 0x61, 0x64
        /*00bd*/ 	.byte	0x64, 0x72, 0x20, 0x3e, 0x3e, 0x20, 0x31, 0x36, 0x29, 0x20, 0x2f, 0x20, 0x33, 0x32, 0x29, 0x20
        /*00cd*/ 	.byte	0x25, 0x20, 0x34, 0x29, 0x00
	.type		__unnamed_1,@object
	.size		__unnamed_1,(__unnamed_2 - __unnamed_1)
__unnamed_1:
        /*00d2*/ 	.byte	0x61, 0x75, 0x74, 0x6f, 0x20, 0x63, 0x75, 0x74, 0x65, 0x3a, 0x3a, 0x61, 0x73, 0x5f, 0x70, 0x6f
        /* <DEDUP_REMOVED lines=24> */
        /*0262*/ 	.byte	0x3c, 0x34, 0x30, 0x39, 0x36, 0x3e, 0x3e, 0x3e, 0x3e, 0x5d, 0x00
	.type		__unnamed_2,@object
	.size		__unnamed_2,(__unnamed_3 - __unnamed_2)
__unnamed_2:
        /* <DEDUP_REMOVED lines=26> */
	.type		__unnamed_3,@object
	.size		__unnamed_3,(.L_3 - __unnamed_3)
__unnamed_3:
        /* <DEDUP_REMOVED lines=40> */
        /*0688*/ 	.byte	0x74, 0x65, 0x3a, 0x3a, 0x43, 0x3c, 0x30, 0x3e, 0x3e, 0x3e, 0x3e, 0x5d, 0x00
.L_3:


//--------------------- .nv.shared._ZN7cutlass13device_kernelINS_4gemm6kernel13GemmUniversalIN4cute5tupleIJiiiiEEENS1_10collective13CollectiveMmaINS1_35MainloopSm100TmaUmmaWarpSpecializedILi5ELi2ELi4ENS5_IJNS4_1CILi1EEESB_SB_EEEEENS5_IJNSA_ILi64EEENSA_ILi256EEENSA_ILi128EEEEEENS_12float_e4m3_tENS5_IJSB_llEEESI_NS5_IJlSB_lEEENS4_8TiledMMAINS4_8MMA_AtomIJNS4_10MMA_TraitsINS4_19SM100_MMA_F8F6F4_SSEJSI_SI_fSE_SF_NS4_17integral_constantINS4_4UMMA5MajorELSR_1EEENSP_ISR_LSR_0EEENSP_INSQ_7ScaleInELSU_0EEESV_EEEEEENS4_6LayoutISC_NS5_IJNSA_ILi0EEESZ_SZ_EEEEENS5_IJNS4_10UnderscoreES12_S12_EEEEENS4_13SM90_TMA_LOADENS4_14ComposedLayoutINS4_7SwizzleILi2ELi4ELi3EEENS4_18smem_ptr_flag_bitsILi8EEENSY_INS5_IJSE_NSA_ILi8EEEEEENS5_IJSB_SE_EEEEEEEvNS4_8identityES15_NS16_INS17_ILi3ELi4ELi3EEES1A_NSY_INS5_IJS1B_SG_EEENS5_IJSG_SB_EEEEEEEvS1G_EENS_8epilogue10collective18CollectiveEpilogueINS1N_23Sm100TmaWarpSpecializedILi4ELi2ELi32ELb0ELb0EEEJSH_NS5_IJNSY_ISE_SB_EES1S_EEESI_SK_SI_SK_NS1N_6fusion15FusionCallbacksIS1R_NS1U_17LinearCombinationISI_fSI_fLNS_15FloatRoundStyleE2EEESH_S1T_JEEENS4_5SM1004TMEM4LOAD26SM100_TMEM_LOAD_16dp32b32xES15_NS16_IS18_S1A_NSY_INS5_IJS1B_SE_EEENS5_IJSE_SB_EEEEEEENS4_39AutoVectorizingCopyWithAssumedAlignmentILi128EEENS4_14SM90_TMA_STOREES27_S29_S29_EEEvvEEEEvNT_6ParamsE --------------------------
	.section	.nv.shared._ZN7cutlass13device_kernelINS_4gemm6kernel13GemmUniversalIN4cute5tupleIJiiiiEEENS1_10collective13CollectiveMmaINS1_35MainloopSm100TmaUmmaWarpSpecializedILi5ELi2ELi4ENS5_IJNS4_1CILi1EEESB_SB_EEEEENS5_IJNSA_ILi64EEENSA_ILi256EEENSA_ILi128EEEEEENS_12float_e4m3_tENS5_IJSB_llEEESI_NS5_IJlSB_lEEENS4_8TiledMMAINS4_8MMA_AtomIJNS4_10MMA_TraitsINS4_19SM100_MMA_F8F6F4_SSEJSI_SI_fSE_SF_NS4_17integral_constantINS4_4UMMA5MajorELSR_1EEENSP_ISR_LSR_0EEENSP_INSQ_7ScaleInELSU_0EEESV_EEEEEENS4_6LayoutISC_NS5_IJNSA_ILi0EEESZ_SZ_EEEEENS5_IJNS4_10UnderscoreES12_S12_EEEEENS4_13SM90_TMA_LOADENS4_14ComposedLayoutINS4_7SwizzleILi2ELi4ELi3EEENS4_18smem_ptr_flag_bitsILi8EEENSY_INS5_IJSE_NSA_ILi8EEEEEENS5_IJSB_SE_EEEEEEEvNS4_8identityES15_NS16_INS17_ILi3ELi4ELi3EEES1A_NSY_INS5_IJS1B_SG_EEENS5_IJSG_SB_EEEEEEEvS1G_EENS_8epilogue10collective18CollectiveEpilogueINS1N_23Sm100TmaWarpSpecializedILi4ELi2ELi32ELb0ELb0EEEJSH_NS5_IJNSY_ISE_SB_EES1S_EEESI_SK_SI_SK_NS1N_6fusion15FusionCallbacksIS1R_NS1U_17LinearCombinationISI_fSI_fLNS_15FloatRoundStyleE2EEESH_S1T_JEEENS4_5SM1004TMEM4LOAD26SM100_TMEM_LOAD_16dp32b32xES15_NS16_IS18_S1A_NSY_INS5_IJS1B_SE_EEENS5_IJSE_SB_EEEEEEENS4_39AutoVectorizingCopyWithAssumedAlignmentILi128EEENS4_14SM90_TMA_STOREES27_S29_S29_EEEvvEEEEvNT_6ParamsE,"aw",@nobits
	.sectionflags	@""
	.align	16
	.zero		1024


//--------------------- .nv.shared.reserved.0     --------------------------
	.section	.nv.shared.reserved.0,"aw",@nobits
	.weak		__nv_reservedSMEM_offset_0_alias
	.size		__nv_reservedSMEM_offset_0_alias, 0, 64
	.other		__nv_reservedSMEM_offset_0_alias,@"STO_CUDA_RESERVED_SHARED STV_DEFAULT"
__nv_reservedSMEM_offset_0_alias:
	.zero		0
.nv.shared.reserved.0:
	.zero		64
	.weak		__nv_reservedSMEM_tcgen05_partition
	.type		__nv_reservedSMEM_tcgen05_partition,@object
	.size		__nv_reservedSMEM_tcgen05_partition,(.L_0 - __nv_reservedSMEM_tcgen05_partition)
__nv_reservedSMEM_tcgen05_partition:
	.zero		32
.L_0:


//--------------------- .nv.global                --------------------------
	.section	.nv.global,"aw",@nobits
.nv.global:
	.type		_ZN40_INTERNAL_60b65c7e_4_k_cu_9d9e09e8_331724cute1_E,@object
	.size		_ZN40_INTERNAL_60b65c7e_4_k_cu_9d9e09e8_331724cute1_E,(_ZN40_INTERNAL_60b65c7e_4_k_cu_9d9e09e8_331724cuda3std3__45__cpo6cbeginE - _ZN40_INTERNAL_60b65c7e_4_k_cu_9d9e09e8_331724cute1_E)
_ZN40_INTERNAL_60b65c7e_4_k_cu_9d9e09e8_331724cute1_E:
	.zero		1
	.type		_ZN40_INTERNAL_60b65c7e_4_k_cu_9d9e09e8_331724cuda3std3__45__cpo6cbeginE,@object
	.size		_ZN40_INTERNAL_60b65c7e_4_k_cu_9d9e09e8_331724cuda3std3__45__cpo6cbeginE,(_ZN40_INTERNAL_60b65c7e_4_k_cu_9d9e09e8_331724cuda3std3__48in_placeE - _ZN40_INTERNAL_60b65c7e_4_k_cu_9d9e09e8_331724cuda3std3__45__cpo6cbeginE)
_ZN40_INTERNAL_60b65c7e_4_k_cu_9d9e09e8_331724cuda3std3__45__cpo6cbeginE:
	.zero		1
	.type		_ZN40_INTERNAL_60b65c7e_4_k_cu_9d9e09e8_331724cuda3std3__48in_placeE,@object
	.size		_ZN40_INTERNAL_60b65c7e_4_k_cu_9d9e09e8_331724cuda3std3__48in_placeE,(_ZN40_INTERNAL_60b65c7e_4_k_cu_9d9e09e8_331724cuda3std6ranges3__45__cpo9iter_moveE - _ZN40_INTERNAL_60b65c7e_4_k_cu_9d9e09e8_331724cuda3std3__48in_placeE)
_ZN40_INTERNAL_60b65c7e_4_k_cu_9d9e09e8_331724cuda3std3__48in_placeE:
	.zero		1
	.type		_ZN40_INTERNAL_60b65c7e_4_k_cu_9d9e09e8_331724cuda3std6ranges3__45__cpo9iter_moveE,@object
	.size		_ZN40_INTERNAL_60b65c7e_4_k_cu_9d9e09e8_331724cuda3std6ranges3__45__cpo9iter_moveE,(_ZN40_INTERNAL_60b65c7e_4_k_cu_9d9e09e8_331724cuda3std3__45__cpo5beginE - _ZN40_INTERNAL_60b65c7e_4_k_cu_9d9e09e8_331724cuda3std6ranges3__45__cpo9iter_moveE)
_ZN40_INTERNAL_60b65c7e_4_k_cu_9d9e09e8_331724cuda3std6ranges3__45__cpo9iter_moveE:
	.zero		1
	.type		_ZN40_INTERNAL_60b65c7e_4_k_cu_9d9e09e8_331724cuda3std3__45__cpo5beginE,@object
	.size		_ZN40_INTERNAL_60b65c7e_4_k_cu_9d9e09e8_331724cuda3std3__45__cpo5beginE,(_ZN40_INTERNAL_60b65c7e_4_k_cu_9d9e09e8_331724cuda3std3__442_GLOBAL__N__60b65c7e_4_k_cu_9d9e09e8_331726ignoreE - _ZN40_INTERNAL_60b65c7e_4_k_cu_9d9e09e8_331724cuda3std3__45__cpo5beginE)
_ZN40_INTERNAL_60b65c7e_4_k_cu_9d9e09e8_331724cuda3std3__45__cpo5beginE:
	.zero		1
	.type		_ZN40_INTERNAL_60b65c7e_4_k_cu_9d9e09e8_331724cuda3std3__442_GLOBAL__N__60b65c7e_4_k_cu_9d9e09e8_331726ignoreE,@object
	.size		_ZN40_INTERNAL_60b65c7e_4_k_cu_9d9e09e8_331724cuda3std3__442_GLOBAL__N__60b65c7e_4_k_cu_9d9e09e8_331726ignoreE,(_ZN40_INTERNAL_60b65c7e_4_k_cu_9d9e09e8_331724cute7productE - _ZN40_INTERNAL_60b65c7e_4_k_cu_9d9e09e8_331724cuda3std3__442_GLOBAL__N__60b65c7e_4_k_cu_9d9e09e8_331726ignoreE)
_ZN40_INTERNAL_60b65c7e_4_k_cu_9d9e09e8_331724cuda3std3__442_GLOBAL__N__60b65c7e_4_k_cu_9d9e09e8_331726ignoreE:
	.zero		1
	.type		_ZN40_INTERNAL_60b65c7e_4_k_cu_9d9e09e8_331724cute7productE,@object
	.size		_ZN40_INTERNAL_60b65c7e_4_k_cu_9d9e09e8_331724cute7productE,(_ZN40_INTERNAL_60b65c7e_4_k_cu_9d9e09e8_331724cuda3std3__45__cpo3endE - _ZN40_INTERNAL_60b65c7e_4_k_cu_9d9e09e8_331724cute7productE)
_ZN40_INTERNAL_60b65c7e_4_k_cu_9d9e09e8_331724cute7productE:
	.zero		1
	.type		_ZN40_INTERNAL_60b65c7e_4_k_cu_9d9e09e8_331724cuda3std3__45__cpo3endE,@object
	.size		_ZN40_INTERNAL_60b65c7e_4_k_cu_9d9e09e8_331724cuda3std3__45__cpo3endE,(_ZN40_INTERNAL_60b65c7e_4_k_cu_9d9e09e8_331724cuda3std3__419piecewise_constructE - _ZN40_INTERNAL_60b65c7e_4_k_cu_9d9e09e8_331724cuda3std3__45__cpo3endE)
_ZN40_INTERNAL_60b65c7e_4_k_cu_9d9e09e8_331724cuda3std3__45__cpo3endE:
	.zero		1
	.type		_ZN40_INTERNAL_60b65c7e_4_k_cu_9d9e09e8_331724cuda3std3__419piecewise_constructE,@object
	.size		_ZN40_INTERNAL_60b65c7e_4_k_cu_9d9e09e8_331724cuda3std3__419piecewise_constructE,(_ZN40_INTERNAL_60b65c7e_4_k_cu_9d9e09e8_331724cuda3std3__45__cpo4cendE - _ZN40_INTERNAL_60b65c7e_4_k_cu_9d9e09e8_331724cuda3std3__419piecewise_constructE)
_ZN40_INTERNAL_60b65c7e_4_k_cu_9d9e09e8_331724cuda3std3__419piecewise_constructE:
	.zero		1
	.type		_ZN40_INTERNAL_60b65c7e_4_k_cu_9d9e09e8_331724cuda3std3__45__cpo4cendE,@object
	.size		_ZN40_INTERNAL_60b65c7e_4_k_cu_9d9e09e8_331724cuda3std3__45__cpo4cendE,(_ZN40_INTERNAL_60b65c7e_4_k_cu_9d9e09e8_331724cuda3std6ranges3__45__cpo4swapE - _ZN40_INTERNAL_60b65c7e_4_k_cu_9d9e09e8_331724cuda3std3__45__cpo4cendE)
_ZN40_INTERNAL_60b65c7e_4_k_cu_9d9e09e8_331724cuda3std3__45__cpo4cendE:
	.zero		1
	.type		_ZN40_INTERNAL_60b65c7e_4_k_cu_9d9e09e8_331724cuda3std6ranges3__45__cpo4swapE,@object
	.size		_ZN40_INTERNAL_60b65c7e_4_k_cu_9d9e09e8_331724cuda3std6ranges3__45__cpo4swapE,(.L_11 - _ZN40_INTERNAL_60b65c7e_4_k_cu_9d9e09e8_331724cuda3std6ranges3__45__cpo4swapE)
_ZN40_INTERNAL_60b65c7e_4_k_cu_9d9e09e8_331724cuda3std6ranges3__45__cpo4swapE:
	.zero		1
.L_11:


//--------------------- .nv.constant0._ZN7cutlass13device_kernelINS_4gemm6kernel13GemmUniversalIN4cute5tupleIJiiiiEEENS1_10collective13CollectiveMmaINS1_35MainloopSm100TmaUmmaWarpSpecializedILi5ELi2ELi4ENS5_IJNS4_1CILi1EEESB_SB_EEEEENS5_IJNSA_ILi64EEENSA_ILi256EEENSA_ILi128EEEEEENS_12float_e4m3_tENS5_IJSB_llEEESI_NS5_IJlSB_lEEENS4_8TiledMMAINS4_8MMA_AtomIJNS4_10MMA_TraitsINS4_19SM100_MMA_F8F6F4_SSEJSI_SI_fSE_SF_NS4_17integral_constantINS4_4UMMA5MajorELSR_1EEENSP_ISR_LSR_0EEENSP_INSQ_7ScaleInELSU_0EEESV_EEEEEENS4_6LayoutISC_NS5_IJNSA_ILi0EEESZ_SZ_EEEEENS5_IJNS4_10UnderscoreES12_S12_EEEEENS4_13SM90_TMA_LOADENS4_14ComposedLayoutINS4_7SwizzleILi2ELi4ELi3EEENS4_18smem_ptr_flag_bitsILi8EEENSY_INS5_IJSE_NSA_ILi8EEEEEENS5_IJSB_SE_EEEEEEEvNS4_8identityES15_NS16_INS17_ILi3ELi4ELi3EEES1A_NSY_INS5_IJS1B_SG_EEENS5_IJSG_SB_EEEEEEEvS1G_EENS_8epilogue10collective18CollectiveEpilogueINS1N_23Sm100TmaWarpSpecializedILi4ELi2ELi32ELb0ELb0EEEJSH_NS5_IJNSY_ISE_SB_EES1S_EEESI_SK_SI_SK_NS1N_6fusion15FusionCallbacksIS1R_NS1U_17LinearCombinationISI_fSI_fLNS_15FloatRoundStyleE2EEESH_S1T_JEEENS4_5SM1004TMEM4LOAD26SM100_TMEM_LOAD_16dp32b32xES15_NS16_IS18_S1A_NSY_INS5_IJS1B_SE_EEENS5_IJSE_SB_EEEEEEENS4_39AutoVectorizingCopyWithAssumedAlignmentILi128EEENS4_14SM90_TMA_STOREES27_S29_S29_EEEvvEEEEvNT_6ParamsE --------------------------
	.section	.nv.constant0._ZN7cutlass13device_kernelINS_4gemm6kernel13GemmUniversalIN4cute5tupleIJiiiiEEENS1_10collective13CollectiveMmaINS1_35MainloopSm100TmaUmmaWarpSpecializedILi5ELi2ELi4ENS5_IJNS4_1CILi1EEESB_SB_EEEEENS5_IJNSA_ILi64EEENSA_ILi256EEENSA_ILi128EEEEEENS_12float_e4m3_tENS5_IJSB_llEEESI_NS5_IJlSB_lEEENS4_8TiledMMAINS4_8MMA_AtomIJNS4_10MMA_TraitsINS4_19SM100_MMA_F8F6F4_SSEJSI_SI_fSE_SF_NS4_17integral_constantINS4_4UMMA5MajorELSR_1EEENSP_ISR_LSR_0EEENSP_INSQ_7ScaleInELSU_0EEESV_EEEEEENS4_6LayoutISC_NS5_IJNSA_ILi0EEESZ_SZ_EEEEENS5_IJNS4_10UnderscoreES12_S12_EEEEENS4_13SM90_TMA_LOADENS4_14ComposedLayoutINS4_7SwizzleILi2ELi4ELi3EEENS4_18smem_ptr_flag_bitsILi8EEENSY_INS5_IJSE_NSA_ILi8EEEEEENS5_IJSB_SE_EEEEEEEvNS4_8identityES15_NS16_INS17_ILi3ELi4ELi3EEES1A_NSY_INS5_IJS1B_SG_EEENS5_IJSG_SB_EEEEEEEvS1G_EENS_8epilogue10collective18CollectiveEpilogueINS1N_23Sm100TmaWarpSpecializedILi4ELi2ELi32ELb0ELb0EEEJSH_NS5_IJNSY_ISE_SB_EES1S_EEESI_SK_SI_SK_NS1N_6fusion15FusionCallbacksIS1R_NS1U_17LinearCombinationISI_fSI_fLNS_15FloatRoundStyleE2EEESH_S1T_JEEENS4_5SM1004TMEM4LOAD26SM100_TMEM_LOAD_16dp32b32xES15_NS16_IS18_S1A_NSY_INS5_IJS1B_SE_EEENS5_IJSE_SB_EEEEEEENS4_39AutoVectorizingCopyWithAssumedAlignmentILi128EEENS4_14SM90_TMA_STOREES27_S29_S29_EEEvvEEEEvNT_6ParamsE,"a",@progbits
	.sectionflags	@""
	.align	4
.nv.constant0._ZN7cutlass13device_kernelINS_4gemm6kernel13GemmUniversalIN4cute5tupleIJiiiiEEENS1_10collective13CollectiveMmaINS1_35MainloopSm100TmaUmmaWarpSpecializedILi5ELi2ELi4ENS5_IJNS4_1CILi1EEESB_SB_EEEEENS5_IJNSA_ILi64EEENSA_ILi256EEENSA_ILi128EEEEEENS_12float_e4m3_tENS5_IJSB_llEEESI_NS5_IJlSB_lEEENS4_8TiledMMAINS4_8MMA_AtomIJNS4_10MMA_TraitsINS4_19SM100_MMA_F8F6F4_SSEJSI_SI_fSE_SF_NS4_17integral_constantINS4_4UMMA5MajorELSR_1EEENSP_ISR_LSR_0EEENSP_INSQ_7ScaleInELSU_0EEESV_EEEEEENS4_6LayoutISC_NS5_IJNSA_ILi0EEESZ_SZ_EEEEENS5_IJNS4_10UnderscoreES12_S12_EEEEENS4_13SM90_TMA_LOADENS4_14ComposedLayoutINS4_7SwizzleILi2ELi4ELi3EEENS4_18smem_ptr_flag_bitsILi8EEENSY_INS5_IJSE_NSA_ILi8EEEEEENS5_IJSB_SE_EEEEEEEvNS4_8identityES15_NS16_INS17_ILi3ELi4ELi3EEES1A_NSY_INS5_IJS1B_SG_EEENS5_IJSG_SB_EEEEEEEvS1G_EENS_8epilogue10collective18CollectiveEpilogueINS1N_23Sm100TmaWarpSpecializedILi4ELi2ELi32ELb0ELb0EEEJSH_NS5_IJNSY_ISE_SB_EES1S_EEESI_SK_SI_SK_NS1N_6fusion15FusionCallbacksIS1R_NS1U_17LinearCombinationISI_fSI_fLNS_15FloatRoundStyleE2EEESH_S1T_JEEENS4_5SM1004TMEM4LOAD26SM100_TMEM_LOAD_16dp32b32xES15_NS16_IS18_S1A_NSY_INS5_IJS1B_SE_EEENS5_IJSE_SB_EEEEEEENS4_39AutoVectorizingCopyWithAssumedAlignmentILi128EEENS4_14SM90_TMA_STOREES27_S29_S29_EEEvvEEEEvNT_6ParamsE:
	.zero		2944


//--------------------- SYMBOLS --------------------------

	.type		.nv.reservedSmem.offset0,@object
	.size		.nv.reservedSmem.offset0,0x4
	.type		.nv.reservedSmem.cap,@object
	.size		.nv.reservedSmem.cap,0x4
	.type		__assertfail,@function
